//
// Generated by NVIDIA NVVM Compiler
//
// Compiler Build ID: CL-36424714
// Cuda compilation tools, release 13.0, V13.0.88
// Based on NVVM 20.0.0
//

.version 9.0
.target sm_100
.address_size 64

	// .globl	_Z19updateParticles_AoSP12Particle_AoSif
// _ZZ19histogram_optimizedPhPjiE9localHist has been demoted
// _ZZ14transposeTiledPfS_iiE4tile has been demoted
.global .align 4 .b8 __cudart_i2opi_f[24] = {65, 144, 67, 60, 153, 149, 98, 219, 192, 221, 52, 245, 209, 87, 39, 252, 41, 21, 68, 78, 110, 131, 249, 162};

.visible .entry _Z19updateParticles_AoSP12Particle_AoSif(
	.param .u64 .ptr .align 1 _Z19updateParticles_AoSP12Particle_AoSif_param_0,
	.param .u32 _Z19updateParticles_AoSP12Particle_AoSif_param_1,
	.param .f32 _Z19updateParticles_AoSP12Particle_AoSif_param_2
)
{
	.reg .pred 	%p<2>;
	.reg .b32 	%r<6>;
	.reg .b32 	%f<12>;
	.reg .b64 	%rd<5>;

	ld.param.u64 	%rd1, [_Z19updateParticles_AoSP12Particle_AoSif_param_0];
	ld.param.u32 	%r2, [_Z19updateParticles_AoSP12Particle_AoSif_param_1];
	ld.param.f32 	%f1, [_Z19updateParticles_AoSP12Particle_AoSif_param_2];
	mov.u32 	%r3, %ctaid.x;
	mov.u32 	%r4, %ntid.x;
	mov.u32 	%r5, %tid.x;
	mad.lo.s32 	%r1, %r3, %r4, %r5;
	setp.ge.s32 	%p1, %r1, %r2;
	@%p1 bra 	$L__BB0_2;
	cvta.to.global.u64 	%rd2, %rd1;
	mul.wide.s32 	%rd3, %r1, 24;
	add.s64 	%rd4, %rd2, %rd3;
	ld.global.f32 	%f2, [%rd4+12];
	ld.global.f32 	%f3, [%rd4];
	fma.rn.f32 	%f4, %f1, %f2, %f3;
	st.global.f32 	[%rd4], %f4;
	ld.global.f32 	%f5, [%rd4+16];
	ld.global.f32 	%f6, [%rd4+4];
	fma.rn.f32 	%f7, %f1, %f5, %f6;
	st.global.f32 	[%rd4+4], %f7;
	ld.global.f32 	%f8, [%rd4+20];
	ld.global.f32 	%f9, [%rd4+8];
	fma.rn.f32 	%f10, %f1, %f8, %f9;
	st.global.f32 	[%rd4+8], %f10;
	fma.rn.f32 	%f11, %f1, 0fC11CCCCD, %f5;
	st.global.f32 	[%rd4+16], %f11;
$L__BB0_2:
	ret;

}
	// .globl	_Z19updateParticles_SoA13Particles_SoAif
.visible .entry _Z19updateParticles_SoA13Particles_SoAif(
	.param .align 8 .b8 _Z19updateParticles_SoA13Particles_SoAif_param_0[48],
	.param .u32 _Z19updateParticles_SoA13Particles_SoAif_param_1,
	.param .f32 _Z19updateParticles_SoA13Particles_SoAif_param_2
)
{
	.reg .pred 	%p<2>;
	.reg .b32 	%r<6>;
	.reg .b32 	%f<13>;
	.reg .b64 	%rd<20>;

	ld.param.u64 	%rd6, [_Z19updateParticles_SoA13Particles_SoAif_param_0+40];
	ld.param.u64 	%rd5, [_Z19updateParticles_SoA13Particles_SoAif_param_0+32];
	ld.param.u64 	%rd4, [_Z19updateParticles_SoA13Particles_SoAif_param_0+24];
	ld.param.u64 	%rd3, [_Z19updateParticles_SoA13Particles_SoAif_param_0+16];
	ld.param.u64 	%rd2, [_Z19updateParticles_SoA13Particles_SoAif_param_0+8];
	ld.param.u64 	%rd1, [_Z19updateParticles_SoA13Particles_SoAif_param_0];
	ld.param.u32 	%r2, [_Z19updateParticles_SoA13Particles_SoAif_param_1];
	ld.param.f32 	%f1, [_Z19updateParticles_SoA13Particles_SoAif_param_2];
	mov.u32 	%r3, %ctaid.x;
	mov.u32 	%r4, %ntid.x;
	mov.u32 	%r5, %tid.x;
	mad.lo.s32 	%r1, %r3, %r4, %r5;
	setp.ge.s32 	%p1, %r1, %r2;
	@%p1 bra 	$L__BB1_2;
	cvta.to.global.u64 	%rd7, %rd6;
	cvta.to.global.u64 	%rd8, %rd5;
	cvta.to.global.u64 	%rd9, %rd4;
	cvta.to.global.u64 	%rd10, %rd3;
	cvta.to.global.u64 	%rd11, %rd2;
	cvta.to.global.u64 	%rd12, %rd1;
	mul.wide.s32 	%rd13, %r1, 4;
	add.s64 	%rd14, %rd9, %rd13;
	ld.global.f32 	%f2, [%rd14];
	add.s64 	%rd15, %rd12, %rd13;
	ld.global.f32 	%f3, [%rd15];
	fma.rn.f32 	%f4, %f1, %f2, %f3;
	st.global.f32 	[%rd15], %f4;
	add.s64 	%rd16, %rd8, %rd13;
	ld.global.f32 	%f5, [%rd16];
	add.s64 	%rd17, %rd11, %rd13;
	ld.global.f32 	%f6, [%rd17];
	fma.rn.f32 	%f7, %f1, %f5, %f6;
	st.global.f32 	[%rd17], %f7;
	add.s64 	%rd18, %rd7, %rd13;
	ld.global.f32 	%f8, [%rd18];
	add.s64 	%rd19, %rd10, %rd13;
	ld.global.f32 	%f9, [%rd19];
	fma.rn.f32 	%f10, %f1, %f8, %f9;
	st.global.f32 	[%rd19], %f10;
	ld.global.f32 	%f11, [%rd16];
	fma.rn.f32 	%f12, %f1, 0fC11CCCCD, %f11;
	st.global.f32 	[%rd16], %f12;
$L__BB1_2:
	ret;

}
	// .globl	_Z15histogram_naivePhPji
.visible .entry _Z15histogram_naivePhPji(
	.param .u64 .ptr .align 1 _Z15histogram_naivePhPji_param_0,
	.param .u64 .ptr .align 1 _Z15histogram_naivePhPji_param_1,
	.param .u32 _Z15histogram_naivePhPji_param_2
)
{
	.reg .pred 	%p<2>;
	.reg .b32 	%r<8>;
	.reg .b64 	%rd<9>;

	ld.param.u64 	%rd1, [_Z15histogram_naivePhPji_param_0];
	ld.param.u64 	%rd2, [_Z15histogram_naivePhPji_param_1];
	ld.param.u32 	%r2, [_Z15histogram_naivePhPji_param_2];
	mov.u32 	%r3, %ctaid.x;
	mov.u32 	%r4, %ntid.x;
	mov.u32 	%r5, %tid.x;
	mad.lo.s32 	%r1, %r3, %r4, %r5;
	setp.ge.s32 	%p1, %r1, %r2;
	@%p1 bra 	$L__BB2_2;
	cvta.to.global.u64 	%rd3, %rd1;
	cvta.to.global.u64 	%rd4, %rd2;
	cvt.s64.s32 	%rd5, %r1;
	add.s64 	%rd6, %rd3, %rd5;
	ld.global.u8 	%r6, [%rd6];
	mul.wide.u32 	%rd7, %r6, 4;
	add.s64 	%rd8, %rd4, %rd7;
	atom.global.add.u32 	%r7, [%rd8], 1;
$L__BB2_2:
	ret;

}
	// .globl	_Z19histogram_optimizedPhPji
.visible .entry _Z19histogram_optimizedPhPji(
	.param .u64 .ptr .align 1 _Z19histogram_optimizedPhPji_param_0,
	.param .u64 .ptr .align 1 _Z19histogram_optimizedPhPji_param_1,
	.param .u32 _Z19histogram_optimizedPhPji_param_2
)
{
	.reg .pred 	%p<10>;
	.reg .b16 	%rs<9>;
	.reg .b32 	%r<72>;
	.reg .b64 	%rd<18>;
	// demoted variable
	.shared .align 4 .b8 _ZZ19histogram_optimizedPhPjiE9localHist[1024];
	ld.param.u64 	%rd6, [_Z19histogram_optimizedPhPji_param_0];
	ld.param.u64 	%rd5, [_Z19histogram_optimizedPhPji_param_1];
	ld.param.u32 	%r21, [_Z19histogram_optimizedPhPji_param_2];
	cvta.to.global.u64 	%rd1, %rd6;
	mov.u32 	%r1, %tid.x;
	setp.gt.u32 	%p1, %r1, 255;
	@%p1 bra 	$L__BB3_2;
	shl.b32 	%r22, %r1, 2;
	mov.u32 	%r23, _ZZ19histogram_optimizedPhPjiE9localHist;
	add.s32 	%r24, %r23, %r22;
	mov.b32 	%r25, 0;
	st.shared.u32 	[%r24], %r25;
$L__BB3_2:
	bar.sync 	0;
	mov.u32 	%r26, %ctaid.x;
	mov.u32 	%r2, %ntid.x;
	mad.lo.s32 	%r68, %r26, %r2, %r1;
	mov.u32 	%r27, %nctaid.x;
	mul.lo.s32 	%r4, %r2, %r27;
	setp.ge.s32 	%p2, %r68, %r21;
	@%p2 bra 	$L__BB3_9;
	add.s32 	%r28, %r68, %r4;
	max.s32 	%r29, %r21, %r28;
	setp.lt.s32 	%p3, %r28, %r21;
	selp.u32 	%r30, 1, 0, %p3;
	add.s32 	%r31, %r28, %r30;
	sub.s32 	%r32, %r29, %r31;
	div.u32 	%r33, %r32, %r4;
	add.s32 	%r5, %r33, %r30;
	and.b32  	%r34, %r5, 3;
	setp.eq.s32 	%p4, %r34, 3;
	@%p4 bra 	$L__BB3_6;
	add.s32 	%r35, %r5, 1;
	and.b32  	%r36, %r35, 3;
	neg.s32 	%r66, %r36;
$L__BB3_5:
	.pragma "nounroll";
	cvt.s64.s32 	%rd7, %r68;
	add.s64 	%rd8, %rd1, %rd7;
	ld.global.u8 	%rs1, [%rd8];
	mul.wide.u16 	%r37, %rs1, 4;
	mov.u32 	%r38, _ZZ19histogram_optimizedPhPjiE9localHist;
	add.s32 	%r39, %r38, %r37;
	atom.shared.add.u32 	%r40, [%r39], 1;
	add.s32 	%r68, %r68, %r4;
	add.s32 	%r66, %r66, 1;
	setp.ne.s32 	%p5, %r66, 0;
	@%p5 bra 	$L__BB3_5;
$L__BB3_6:
	setp.lt.u32 	%p6, %r5, 3;
	@%p6 bra 	$L__BB3_9;
	mov.u32 	%r42, _ZZ19histogram_optimizedPhPjiE9localHist;
	cvt.s64.s32 	%rd11, %r4;
	shl.b32 	%r54, %r4, 2;
$L__BB3_8:
	cvt.s64.s32 	%rd9, %r68;
	add.s64 	%rd10, %rd1, %rd9;
	ld.global.u8 	%rs2, [%rd10];
	mul.wide.u16 	%r41, %rs2, 4;
	add.s32 	%r43, %r42, %r41;
	atom.shared.add.u32 	%r44, [%r43], 1;
	add.s64 	%rd12, %rd10, %rd11;
	ld.global.u8 	%rs3, [%rd12];
	mul.wide.u16 	%r45, %rs3, 4;
	add.s32 	%r46, %r42, %r45;
	atom.shared.add.u32 	%r47, [%r46], 1;
	add.s64 	%rd13, %rd12, %rd11;
	ld.global.u8 	%rs4, [%rd13];
	mul.wide.u16 	%r48, %rs4, 4;
	add.s32 	%r49, %r42, %r48;
	atom.shared.add.u32 	%r50, [%r49], 1;
	add.s64 	%rd14, %rd13, %rd11;
	ld.global.u8 	%rs5, [%rd14];
	mul.wide.u16 	%r51, %rs5, 4;
	add.s32 	%r52, %r42, %r51;
	atom.shared.add.u32 	%r53, [%r52], 1;
	add.s32 	%r68, %r54, %r68;
	setp.lt.s32 	%p7, %r68, %r21;
	@%p7 bra 	$L__BB3_8;
$L__BB3_9:
	bar.sync 	0;
	shr.u32 	%r55, %r1, 5;
	and.b32  	%r56, %r1, 31;
	add.s32 	%r57, %r2, 31;
	shr.u32 	%r58, %r57, 5;
	cvt.u16.u32 	%rs6, %r58;
	add.s16 	%rs7, %rs6, 255;
	div.u16 	%rs8, %rs7, %rs6;
	cvt.u32.u16 	%r59, %rs8;
	mul.lo.s32 	%r60, %r55, %r59;
	add.s32 	%r61, %r60, %r59;
	min.u32 	%r14, %r61, 256;
	add.s32 	%r71, %r60, %r56;
	setp.ge.u32 	%p8, %r71, %r14;
	@%p8 bra 	$L__BB3_12;
	shl.b32 	%r62, %r71, 2;
	mov.u32 	%r63, _ZZ19histogram_optimizedPhPjiE9localHist;
	add.s32 	%r70, %r63, %r62;
	mul.wide.u32 	%rd15, %r71, 4;
	cvta.to.global.u64 	%rd16, %rd5;
	add.s64 	%rd17, %rd16, %rd15;
$L__BB3_11:
	ld.shared.u32 	%r64, [%r70];
	atom.global.add.u32 	%r65, [%rd17], %r64;
	add.s32 	%r71, %r71, 32;
	add.s32 	%r70, %r70, 128;
	add.s64 	%rd17, %rd17, 128;
	setp.lt.u32 	%p9, %r71, %r14;
	@%p9 bra 	$L__BB3_11;
$L__BB3_12:
	ret;

}
	// .globl	_Z14transposeNaivePfS_ii
.visible .entry _Z14transposeNaivePfS_ii(
	.param .u64 .ptr .align 1 _Z14transposeNaivePfS_ii_param_0,
	.param .u64 .ptr .align 1 _Z14transposeNaivePfS_ii_param_1,
	.param .u32 _Z14transposeNaivePfS_ii_param_2,
	.param .u32 _Z14transposeNaivePfS_ii_param_3
)
{
	.reg .pred 	%p<4>;
	.reg .b32 	%r<15>;
	.reg .b32 	%f<2>;
	.reg .b64 	%rd<9>;

	ld.param.u64 	%rd1, [_Z14transposeNaivePfS_ii_param_0];
	ld.param.u64 	%rd2, [_Z14transposeNaivePfS_ii_param_1];
	ld.param.u32 	%r3, [_Z14transposeNaivePfS_ii_param_2];
	ld.param.u32 	%r5, [_Z14transposeNaivePfS_ii_param_3];
	mov.u32 	%r6, %ctaid.x;
	mov.u32 	%r7, %ntid.x;
	mov.u32 	%r8, %tid.x;
	mad.lo.s32 	%r1, %r6, %r7, %r8;
	mov.u32 	%r9, %ctaid.y;
	mov.u32 	%r10, %ntid.y;
	mov.u32 	%r11, %tid.y;
	mad.lo.s32 	%r12, %r9, %r10, %r11;
	setp.ge.s32 	%p1, %r1, %r3;
	setp.ge.s32 	%p2, %r12, %r5;
	or.pred  	%p3, %p1, %p2;
	@%p3 bra 	$L__BB4_2;
	cvta.to.global.u64 	%rd3, %rd1;
	cvta.to.global.u64 	%rd4, %rd2;
	mad.lo.s32 	%r13, %r3, %r12, %r1;
	mul.wide.s32 	%rd5, %r13, 4;
	add.s64 	%rd6, %rd3, %rd5;
	ld.global.f32 	%f1, [%rd6];
	mad.lo.s32 	%r14, %r5, %r1, %r12;
	mul.wide.s32 	%rd7, %r14, 4;
	add.s64 	%rd8, %rd4, %rd7;
	st.global.f32 	[%rd8], %f1;
$L__BB4_2:
	ret;

}
	// .globl	_Z14transposeTiledPfS_ii
.visible .entry _Z14transposeTiledPfS_ii(
	.param .u64 .ptr .align 1 _Z14transposeTiledPfS_ii_param_0,
	.param .u64 .ptr .align 1 _Z14transposeTiledPfS_ii_param_1,
	.param .u32 _Z14transposeTiledPfS_ii_param_2,
	.param .u32 _Z14transposeTiledPfS_ii_param_3
)
{
	.reg .pred 	%p<7>;
	.reg .b32 	%r<25>;
	.reg .b32 	%f<3>;
	.reg .b64 	%rd<9>;
	// demoted variable
	.shared .align 4 .b8 _ZZ14transposeTiledPfS_iiE4tile[4224];
	ld.param.u64 	%rd1, [_Z14transposeTiledPfS_ii_param_0];
	ld.param.u64 	%rd2, [_Z14transposeTiledPfS_ii_param_1];
	ld.param.u32 	%r9, [_Z14transposeTiledPfS_ii_param_2];
	ld.param.u32 	%r11, [_Z14transposeTiledPfS_ii_param_3];
	mov.u32 	%r12, %ctaid.x;
	shl.b32 	%r1, %r12, 5;
	mov.u32 	%r2, %tid.x;
	add.s32 	%r3, %r1, %r2;
	mov.u32 	%r13, %ctaid.y;
	shl.b32 	%r4, %r13, 5;
	mov.u32 	%r5, %tid.y;
	add.s32 	%r14, %r4, %r5;
	setp.ge.s32 	%p1, %r3, %r9;
	setp.ge.s32 	%p2, %r14, %r11;
	or.pred  	%p3, %p1, %p2;
	@%p3 bra 	$L__BB5_2;
	cvta.to.global.u64 	%rd3, %rd1;
	mad.lo.s32 	%r15, %r9, %r14, %r3;
	mul.wide.s32 	%rd4, %r15, 4;
	add.s64 	%rd5, %rd3, %rd4;
	ld.global.f32 	%f1, [%rd5];
	mov.u32 	%r16, _ZZ14transposeTiledPfS_iiE4tile;
	mad.lo.s32 	%r17, %r5, 132, %r16;
	shl.b32 	%r18, %r2, 2;
	add.s32 	%r19, %r17, %r18;
	st.shared.f32 	[%r19], %f1;
$L__BB5_2:
	bar.sync 	0;
	add.s32 	%r7, %r4, %r2;
	add.s32 	%r8, %r1, %r5;
	setp.ge.s32 	%p4, %r7, %r11;
	setp.ge.s32 	%p5, %r8, %r9;
	or.pred  	%p6, %p5, %p4;
	@%p6 bra 	$L__BB5_4;
	mov.u32 	%r20, _ZZ14transposeTiledPfS_iiE4tile;
	mad.lo.s32 	%r21, %r2, 132, %r20;
	shl.b32 	%r22, %r5, 2;
	add.s32 	%r23, %r21, %r22;
	ld.shared.f32 	%f2, [%r23];
	mad.lo.s32 	%r24, %r11, %r8, %r7;
	cvta.to.global.u64 	%rd6, %rd2;
	mul.wide.s32 	%rd7, %r24, 4;
	add.s64 	%rd8, %rd6, %rd7;
	st.global.f32 	[%rd8], %f2;
$L__BB5_4:
	ret;

}
	// .globl	_Z9vectorAddPfS_S_i
.visible .entry _Z9vectorAddPfS_S_i(
	.param .u64 .ptr .align 1 _Z9vectorAddPfS_S_i_param_0,
	.param .u64 .ptr .align 1 _Z9vectorAddPfS_S_i_param_1,
	.param .u64 .ptr .align 1 _Z9vectorAddPfS_S_i_param_2,
	.param .u32 _Z9vectorAddPfS_S_i_param_3
)
{
	.reg .pred 	%p<2>;
	.reg .b32 	%r<6>;
	.reg .b32 	%f<4>;
	.reg .b64 	%rd<11>;

	ld.param.u64 	%rd1, [_Z9vectorAddPfS_S_i_param_0];
	ld.param.u64 	%rd2, [_Z9vectorAddPfS_S_i_param_1];
	ld.param.u64 	%rd3, [_Z9vectorAddPfS_S_i_param_2];
	ld.param.u32 	%r2, [_Z9vectorAddPfS_S_i_param_3];
	mov.u32 	%r3, %ctaid.x;
	mov.u32 	%r4, %ntid.x;
	mov.u32 	%r5, %tid.x;
	mad.lo.s32 	%r1, %r3, %r4, %r5;
	setp.ge.s32 	%p1, %r1, %r2;
	@%p1 bra 	$L__BB6_2;
	cvta.to.global.u64 	%rd4, %rd1;
	cvta.to.global.u64 	%rd5, %rd2;
	cvta.to.global.u64 	%rd6, %rd3;
	mul.wide.s32 	%rd7, %r1, 4;
	add.s64 	%rd8, %rd4, %rd7;
	ld.global.f32 	%f1, [%rd8];
	add.s64 	%rd9, %rd5, %rd7;
	ld.global.f32 	%f2, [%rd9];
	add.f32 	%f3, %f1, %f2;
	add.s64 	%rd10, %rd6, %rd7;
	st.global.f32 	[%rd10], %f3;
$L__BB6_2:
	ret;

}
	// .globl	_Z11vectorScalePfS_fi
.visible .entry _Z11vectorScalePfS_fi(
	.param .u64 .ptr .align 1 _Z11vectorScalePfS_fi_param_0,
	.param .u64 .ptr .align 1 _Z11vectorScalePfS_fi_param_1,
	.param .f32 _Z11vectorScalePfS_fi_param_2,
	.param .u32 _Z11vectorScalePfS_fi_param_3
)
{
	.reg .pred 	%p<2>;
	.reg .b32 	%r<6>;
	.reg .b32 	%f<4>;
	.reg .b64 	%rd<8>;

	ld.param.u64 	%rd1, [_Z11vectorScalePfS_fi_param_0];
	ld.param.u64 	%rd2, [_Z11vectorScalePfS_fi_param_1];
	ld.param.f32 	%f1, [_Z11vectorScalePfS_fi_param_2];
	ld.param.u32 	%r2, [_Z11vectorScalePfS_fi_param_3];
	mov.u32 	%r3, %ctaid.x;
	mov.u32 	%r4, %ntid.x;
	mov.u32 	%r5, %tid.x;
	mad.lo.s32 	%r1, %r3, %r4, %r5;
	setp.ge.s32 	%p1, %r1, %r2;
	@%p1 bra 	$L__BB7_2;
	cvta.to.global.u64 	%rd3, %rd1;
	cvta.to.global.u64 	%rd4, %rd2;
	mul.wide.s32 	%rd5, %r1, 4;
	add.s64 	%rd6, %rd3, %rd5;
	ld.global.f32 	%f2, [%rd6];
	mul.f32 	%f3, %f1, %f2;
	add.s64 	%rd7, %rd4, %rd5;
	st.global.f32 	[%rd7], %f3;
$L__BB7_2:
	ret;

}
	// .globl	_Z17vectorAddAndScalePfS_S_fi
.visible .entry _Z17vectorAddAndScalePfS_S_fi(
	.param .u64 .ptr .align 1 _Z17vectorAddAndScalePfS_S_fi_param_0,
	.param .u64 .ptr .align 1 _Z17vectorAddAndScalePfS_S_fi_param_1,
	.param .u64 .ptr .align 1 _Z17vectorAddAndScalePfS_S_fi_param_2,
	.param .f32 _Z17vectorAddAndScalePfS_S_fi_param_3,
	.param .u32 _Z17vectorAddAndScalePfS_S_fi_param_4
)
{
	.reg .pred 	%p<2>;
	.reg .b32 	%r<6>;
	.reg .b32 	%f<6>;
	.reg .b64 	%rd<11>;

	ld.param.u64 	%rd1, [_Z17vectorAddAndScalePfS_S_fi_param_0];
	ld.param.u64 	%rd2, [_Z17vectorAddAndScalePfS_S_fi_param_1];
	ld.param.u64 	%rd3, [_Z17vectorAddAndScalePfS_S_fi_param_2];
	ld.param.f32 	%f1, [_Z17vectorAddAndScalePfS_S_fi_param_3];
	ld.param.u32 	%r2, [_Z17vectorAddAndScalePfS_S_fi_param_4];
	mov.u32 	%r3, %ctaid.x;
	mov.u32 	%r4, %ntid.x;
	mov.u32 	%r5, %tid.x;
	mad.lo.s32 	%r1, %r3, %r4, %r5;
	setp.ge.s32 	%p1, %r1, %r2;
	@%p1 bra 	$L__BB8_2;
	cvta.to.global.u64 	%rd4, %rd1;
	cvta.to.global.u64 	%rd5, %rd2;
	cvta.to.global.u64 	%rd6, %rd3;
	mul.wide.s32 	%rd7, %r1, 4;
	add.s64 	%rd8, %rd4, %rd7;
	ld.global.f32 	%f2, [%rd8];
	add.s64 	%rd9, %rd5, %rd7;
	ld.global.f32 	%f3, [%rd9];
	add.f32 	%f4, %f2, %f3;
	mul.f32 	%f5, %f1, %f4;
	add.s64 	%rd10, %rd6, %rd7;
	st.global.f32 	[%rd10], %f5;
$L__BB8_2:
	ret;

}
	// .globl	_Z13processSparsePfS_i
.visible .entry _Z13processSparsePfS_i(
	.param .u64 .ptr .align 1 _Z13processSparsePfS_i_param_0,
	.param .u64 .ptr .align 1 _Z13processSparsePfS_i_param_1,
	.param .u32 _Z13processSparsePfS_i_param_2
)
{
	.local .align 4 .b8 	__local_depot9[28];
	.reg .b64 	%SP;
	.reg .b64 	%SPL;
	.reg .pred 	%p<20>;
	.reg .b32 	%r<89>;
	.reg .b32 	%f<51>;
	.reg .b64 	%rd<48>;
	.reg .b64 	%fd<5>;

	mov.u64 	%SPL, __local_depot9;
	ld.param.u64 	%rd14, [_Z13processSparsePfS_i_param_0];
	ld.param.u64 	%rd15, [_Z13processSparsePfS_i_param_1];
	ld.param.u32 	%r31, [_Z13processSparsePfS_i_param_2];
	cvta.to.global.u64 	%rd1, %rd15;
	add.u64 	%rd2, %SPL, 0;
	add.u64 	%rd3, %SPL, 0;
	mov.u32 	%r32, %ctaid.x;
	mov.u32 	%r33, %ntid.x;
	mov.u32 	%r34, %tid.x;
	mad.lo.s32 	%r1, %r32, %r33, %r34;
	setp.ge.s32 	%p1, %r1, %r31;
	@%p1 bra 	$L__BB9_22;
	cvta.to.global.u64 	%rd18, %rd14;
	mul.wide.s32 	%rd19, %r1, 4;
	add.s64 	%rd20, %rd18, %rd19;
	ld.global.f32 	%f48, [%rd20];
	setp.eq.f32 	%p2, %f48, 0f00000000;
	@%p2 bra 	$L__BB9_21;
	mov.b32 	%r80, 0;
	mov.u64 	%rd33, __cudart_i2opi_f;
$L__BB9_3:
	mul.f32 	%f13, %f48, 0f3F22F983;
	cvt.rni.s32.f32 	%r88, %f13;
	cvt.rn.f32.s32 	%f14, %r88;
	fma.rn.f32 	%f15, %f14, 0fBFC90FDA, %f48;
	fma.rn.f32 	%f16, %f14, 0fB3A22168, %f15;
	fma.rn.f32 	%f50, %f14, 0fA7C234C5, %f16;
	abs.f32 	%f4, %f48;
	setp.ltu.f32 	%p3, %f4, 0f47CE4780;
	mov.u32 	%r84, %r88;
	mov.f32 	%f49, %f50;
	@%p3 bra 	$L__BB9_11;
	setp.neu.f32 	%p4, %f4, 0f7F800000;
	@%p4 bra 	$L__BB9_6;
	mov.f32 	%f19, 0f00000000;
	mul.rn.f32 	%f49, %f48, %f19;
	mov.b32 	%r84, 0;
	bra.uni 	$L__BB9_11;
$L__BB9_6:
	mov.b32 	%r4, %f48;
	shl.b32 	%r38, %r4, 8;
	or.b32  	%r5, %r38, -2147483648;
	mov.b64 	%rd46, 0;
	mov.b32 	%r81, 0;
	mov.u64 	%rd44, %rd33;
	mov.u64 	%rd45, %rd3;
$L__BB9_7:
	.pragma "nounroll";
	ld.global.nc.u32 	%r39, [%rd44];
	mad.wide.u32 	%rd25, %r39, %r5, %rd46;
	shr.u64 	%rd46, %rd25, 32;
	st.local.u32 	[%rd45], %rd25;
	add.s32 	%r81, %r81, 1;
	add.s64 	%rd45, %rd45, 4;
	add.s64 	%rd44, %rd44, 4;
	setp.ne.s32 	%p5, %r81, 6;
	@%p5 bra 	$L__BB9_7;
	shr.u32 	%r40, %r4, 23;
	st.local.u32 	[%rd3+24], %rd46;
	and.b32  	%r8, %r40, 31;
	and.b32  	%r41, %r40, 224;
	add.s32 	%r42, %r41, -128;
	shr.u32 	%r43, %r42, 5;
	mul.wide.u32 	%rd26, %r43, 4;
	sub.s64 	%rd10, %rd3, %rd26;
	ld.local.u32 	%r82, [%rd10+24];
	ld.local.u32 	%r83, [%rd10+20];
	setp.eq.s32 	%p6, %r8, 0;
	@%p6 bra 	$L__BB9_10;
	shf.l.wrap.b32 	%r82, %r83, %r82, %r8;
	ld.local.u32 	%r44, [%rd10+16];
	shf.l.wrap.b32 	%r83, %r44, %r83, %r8;
$L__BB9_10:
	shr.u32 	%r45, %r82, 30;
	shf.l.wrap.b32 	%r46, %r83, %r82, 2;
	shl.b32 	%r47, %r83, 2;
	shr.u32 	%r48, %r46, 31;
	add.s32 	%r49, %r48, %r45;
	neg.s32 	%r50, %r49;
	setp.lt.s32 	%p7, %r4, 0;
	selp.b32 	%r84, %r50, %r49, %p7;
	xor.b32  	%r51, %r46, %r4;
	shr.s32 	%r52, %r46, 31;
	xor.b32  	%r53, %r52, %r46;
	xor.b32  	%r54, %r52, %r47;
	cvt.u64.u32 	%rd27, %r53;
	shl.b64 	%rd28, %rd27, 32;
	cvt.u64.u32 	%rd29, %r54;
	or.b64  	%rd30, %rd28, %rd29;
	cvt.rn.f64.s64 	%fd1, %rd30;
	mul.f64 	%fd2, %fd1, 0d3BF921FB54442D19;
	cvt.rn.f32.f64 	%f17, %fd2;
	neg.f32 	%f18, %f17;
	setp.lt.s32 	%p8, %r51, 0;
	selp.f32 	%f49, %f18, %f17, %p8;
$L__BB9_11:
	setp.ltu.f32 	%p9, %f4, 0f47CE4780;
	mul.rn.f32 	%f20, %f49, %f49;
	and.b32  	%r56, %r84, 1;
	setp.eq.b32 	%p10, %r56, 1;
	selp.f32 	%f21, 0f3F800000, %f49, %p10;
	fma.rn.f32 	%f22, %f20, %f21, 0f00000000;
	fma.rn.f32 	%f23, %f20, 0f37CBAC00, 0fBAB607ED;
	selp.f32 	%f24, %f23, 0fB94D4153, %p10;
	selp.f32 	%f25, 0f3D2AAABB, 0f3C0885E4, %p10;
	fma.rn.f32 	%f26, %f24, %f20, %f25;
	selp.f32 	%f27, 0fBEFFFFFF, 0fBE2AAAA8, %p10;
	fma.rn.f32 	%f28, %f26, %f20, %f27;
	fma.rn.f32 	%f29, %f28, %f22, %f21;
	and.b32  	%r57, %r84, 2;
	setp.eq.s32 	%p11, %r57, 0;
	mov.f32 	%f30, 0f00000000;
	sub.f32 	%f31, %f30, %f29;
	selp.f32 	%f8, %f29, %f31, %p11;
	@%p9 bra 	$L__BB9_19;
	setp.neu.f32 	%p12, %f4, 0f7F800000;
	@%p12 bra 	$L__BB9_14;
	mov.f32 	%f34, 0f00000000;
	mul.rn.f32 	%f50, %f48, %f34;
	mov.b32 	%r88, 0;
	bra.uni 	$L__BB9_19;
$L__BB9_14:
	mov.b32 	%r17, %f48;
	shl.b32 	%r59, %r17, 8;
	or.b32  	%r18, %r59, -2147483648;
	mov.b64 	%rd47, 0;
	mov.b32 	%r85, 0;
$L__BB9_15:
	.pragma "nounroll";
	mul.wide.u32 	%rd32, %r85, 4;
	add.s64 	%rd34, %rd33, %rd32;
	ld.global.nc.u32 	%r60, [%rd34];
	mad.wide.u32 	%rd35, %r60, %r18, %rd47;
	shr.u64 	%rd47, %rd35, 32;
	add.s64 	%rd36, %rd2, %rd32;
	st.local.u32 	[%rd36], %rd35;
	add.s32 	%r85, %r85, 1;
	setp.ne.s32 	%p13, %r85, 6;
	@%p13 bra 	$L__BB9_15;
	shr.u32 	%r61, %r17, 23;
	st.local.u32 	[%rd2+24], %rd47;
	and.b32  	%r21, %r61, 31;
	and.b32  	%r62, %r61, 224;
	add.s32 	%r63, %r62, -128;
	shr.u32 	%r64, %r63, 5;
	mul.wide.u32 	%rd37, %r64, 4;
	sub.s64 	%rd13, %rd2, %rd37;
	ld.local.u32 	%r86, [%rd13+24];
	ld.local.u32 	%r87, [%rd13+20];
	setp.eq.s32 	%p14, %r21, 0;
	@%p14 bra 	$L__BB9_18;
	shf.l.wrap.b32 	%r86, %r87, %r86, %r21;
	ld.local.u32 	%r65, [%rd13+16];
	shf.l.wrap.b32 	%r87, %r65, %r87, %r21;
$L__BB9_18:
	shr.u32 	%r66, %r86, 30;
	shf.l.wrap.b32 	%r67, %r87, %r86, 2;
	shl.b32 	%r68, %r87, 2;
	shr.u32 	%r69, %r67, 31;
	add.s32 	%r70, %r69, %r66;
	neg.s32 	%r71, %r70;
	setp.lt.s32 	%p15, %r17, 0;
	selp.b32 	%r88, %r71, %r70, %p15;
	xor.b32  	%r72, %r67, %r17;
	shr.s32 	%r73, %r67, 31;
	xor.b32  	%r74, %r73, %r67;
	xor.b32  	%r75, %r73, %r68;
	cvt.u64.u32 	%rd38, %r74;
	shl.b64 	%rd39, %rd38, 32;
	cvt.u64.u32 	%rd40, %r75;
	or.b64  	%rd41, %rd39, %rd40;
	cvt.rn.f64.s64 	%fd3, %rd41;
	mul.f64 	%fd4, %fd3, 0d3BF921FB54442D19;
	cvt.rn.f32.f64 	%f32, %fd4;
	neg.f32 	%f33, %f32;
	setp.lt.s32 	%p16, %r72, 0;
	selp.f32 	%f50, %f33, %f32, %p16;
$L__BB9_19:
	add.s32 	%r77, %r88, 1;
	mul.rn.f32 	%f35, %f50, %f50;
	and.b32  	%r78, %r88, 1;
	setp.eq.b32 	%p17, %r78, 1;
	selp.f32 	%f36, %f50, 0f3F800000, %p17;
	fma.rn.f32 	%f37, %f35, %f36, 0f00000000;
	fma.rn.f32 	%f38, %f35, 0f37CBAC00, 0fBAB607ED;
	selp.f32 	%f39, 0fB94D4153, %f38, %p17;
	selp.f32 	%f40, 0f3C0885E4, 0f3D2AAABB, %p17;
	fma.rn.f32 	%f41, %f39, %f35, %f40;
	selp.f32 	%f42, 0fBE2AAAA8, 0fBEFFFFFF, %p17;
	fma.rn.f32 	%f43, %f41, %f35, %f42;
	fma.rn.f32 	%f44, %f43, %f37, %f36;
	and.b32  	%r79, %r77, 2;
	setp.eq.s32 	%p18, %r79, 0;
	mov.f32 	%f45, 0f00000000;
	sub.f32 	%f46, %f45, %f44;
	selp.f32 	%f47, %f44, %f46, %p18;
	mul.f32 	%f48, %f8, %f47;
	add.s32 	%r80, %r80, 1;
	setp.ne.s32 	%p19, %r80, 100;
	@%p19 bra 	$L__BB9_3;
	add.s64 	%rd43, %rd1, %rd19;
	st.global.f32 	[%rd43], %f48;
	bra.uni 	$L__BB9_22;
$L__BB9_21:
	add.s64 	%rd22, %rd1, %rd19;
	mov.b32 	%r35, 0;
	st.global.u32 	[%rd22], %r35;
$L__BB9_22:
	ret;

}
	// .globl	_Z12processDensePfS_i
.visible .entry _Z12processDensePfS_i(
	.param .u64 .ptr .align 1 _Z12processDensePfS_i_param_0,
	.param .u64 .ptr .align 1 _Z12processDensePfS_i_param_1,
	.param .u32 _Z12processDensePfS_i_param_2
)
{
	.local .align 4 .b8 	__local_depot10[28];
	.reg .b64 	%SP;
	.reg .b64 	%SPL;
	.reg .pred 	%p<19>;
	.reg .b32 	%r<88>;
	.reg .b32 	%f<51>;
	.reg .b64 	%rd<46>;
	.reg .b64 	%fd<5>;

	mov.u64 	%SPL, __local_depot10;
	ld.param.u64 	%rd13, [_Z12processDensePfS_i_param_0];
	ld.param.u64 	%rd14, [_Z12processDensePfS_i_param_1];
	ld.param.u32 	%r31, [_Z12processDensePfS_i_param_2];
	add.u64 	%rd1, %SPL, 0;
	add.u64 	%rd2, %SPL, 0;
	mov.u32 	%r32, %ctaid.x;
	mov.u32 	%r33, %ntid.x;
	mov.u32 	%r34, %tid.x;
	mad.lo.s32 	%r1, %r32, %r33, %r34;
	setp.ge.s32 	%p1, %r1, %r31;
	@%p1 bra 	$L__BB10_20;
	cvta.to.global.u64 	%rd17, %rd13;
	mul.wide.s32 	%rd18, %r1, 4;
	add.s64 	%rd19, %rd17, %rd18;
	ld.global.f32 	%f48, [%rd19];
	mov.b32 	%r79, 0;
	mov.u64 	%rd30, __cudart_i2opi_f;
$L__BB10_2:
	mul.f32 	%f13, %f48, 0f3F22F983;
	cvt.rni.s32.f32 	%r87, %f13;
	cvt.rn.f32.s32 	%f14, %r87;
	fma.rn.f32 	%f15, %f14, 0fBFC90FDA, %f48;
	fma.rn.f32 	%f16, %f14, 0fB3A22168, %f15;
	fma.rn.f32 	%f50, %f14, 0fA7C234C5, %f16;
	abs.f32 	%f4, %f48;
	setp.ltu.f32 	%p2, %f4, 0f47CE4780;
	mov.u32 	%r83, %r87;
	mov.f32 	%f49, %f50;
	@%p2 bra 	$L__BB10_10;
	setp.neu.f32 	%p3, %f4, 0f7F800000;
	@%p3 bra 	$L__BB10_5;
	mov.f32 	%f19, 0f00000000;
	mul.rn.f32 	%f49, %f48, %f19;
	mov.b32 	%r83, 0;
	bra.uni 	$L__BB10_10;
$L__BB10_5:
	mov.b32 	%r4, %f48;
	shl.b32 	%r37, %r4, 8;
	or.b32  	%r5, %r37, -2147483648;
	mov.b64 	%rd44, 0;
	mov.b32 	%r80, 0;
	mov.u64 	%rd42, %rd30;
	mov.u64 	%rd43, %rd2;
$L__BB10_6:
	.pragma "nounroll";
	ld.global.nc.u32 	%r38, [%rd42];
	mad.wide.u32 	%rd22, %r38, %r5, %rd44;
	shr.u64 	%rd44, %rd22, 32;
	st.local.u32 	[%rd43], %rd22;
	add.s32 	%r80, %r80, 1;
	add.s64 	%rd43, %rd43, 4;
	add.s64 	%rd42, %rd42, 4;
	setp.ne.s32 	%p4, %r80, 6;
	@%p4 bra 	$L__BB10_6;
	shr.u32 	%r39, %r4, 23;
	st.local.u32 	[%rd2+24], %rd44;
	and.b32  	%r8, %r39, 31;
	and.b32  	%r40, %r39, 224;
	add.s32 	%r41, %r40, -128;
	shr.u32 	%r42, %r41, 5;
	mul.wide.u32 	%rd23, %r42, 4;
	sub.s64 	%rd9, %rd2, %rd23;
	ld.local.u32 	%r81, [%rd9+24];
	ld.local.u32 	%r82, [%rd9+20];
	setp.eq.s32 	%p5, %r8, 0;
	@%p5 bra 	$L__BB10_9;
	shf.l.wrap.b32 	%r81, %r82, %r81, %r8;
	ld.local.u32 	%r43, [%rd9+16];
	shf.l.wrap.b32 	%r82, %r43, %r82, %r8;
$L__BB10_9:
	shr.u32 	%r44, %r81, 30;
	shf.l.wrap.b32 	%r45, %r82, %r81, 2;
	shl.b32 	%r46, %r82, 2;
	shr.u32 	%r47, %r45, 31;
	add.s32 	%r48, %r47, %r44;
	neg.s32 	%r49, %r48;
	setp.lt.s32 	%p6, %r4, 0;
	selp.b32 	%r83, %r49, %r48, %p6;
	xor.b32  	%r50, %r45, %r4;
	shr.s32 	%r51, %r45, 31;
	xor.b32  	%r52, %r51, %r45;
	xor.b32  	%r53, %r51, %r46;
	cvt.u64.u32 	%rd24, %r52;
	shl.b64 	%rd25, %rd24, 32;
	cvt.u64.u32 	%rd26, %r53;
	or.b64  	%rd27, %rd25, %rd26;
	cvt.rn.f64.s64 	%fd1, %rd27;
	mul.f64 	%fd2, %fd1, 0d3BF921FB54442D19;
	cvt.rn.f32.f64 	%f17, %fd2;
	neg.f32 	%f18, %f17;
	setp.lt.s32 	%p7, %r50, 0;
	selp.f32 	%f49, %f18, %f17, %p7;
$L__BB10_10:
	setp.ltu.f32 	%p8, %f4, 0f47CE4780;
	mul.rn.f32 	%f20, %f49, %f49;
	and.b32  	%r55, %r83, 1;
	setp.eq.b32 	%p9, %r55, 1;
	selp.f32 	%f21, 0f3F800000, %f49, %p9;
	fma.rn.f32 	%f22, %f20, %f21, 0f00000000;
	fma.rn.f32 	%f23, %f20, 0f37CBAC00, 0fBAB607ED;
	selp.f32 	%f24, %f23, 0fB94D4153, %p9;
	selp.f32 	%f25, 0f3D2AAABB, 0f3C0885E4, %p9;
	fma.rn.f32 	%f26, %f24, %f20, %f25;
	selp.f32 	%f27, 0fBEFFFFFF, 0fBE2AAAA8, %p9;
	fma.rn.f32 	%f28, %f26, %f20, %f27;
	fma.rn.f32 	%f29, %f28, %f22, %f21;
	and.b32  	%r56, %r83, 2;
	setp.eq.s32 	%p10, %r56, 0;
	mov.f32 	%f30, 0f00000000;
	sub.f32 	%f31, %f30, %f29;
	selp.f32 	%f8, %f29, %f31, %p10;
	@%p8 bra 	$L__BB10_18;
	setp.neu.f32 	%p11, %f4, 0f7F800000;
	@%p11 bra 	$L__BB10_13;
	mov.f32 	%f34, 0f00000000;
	mul.rn.f32 	%f50, %f48, %f34;
	mov.b32 	%r87, 0;
	bra.uni 	$L__BB10_18;
$L__BB10_13:
	mov.b32 	%r17, %f48;
	shl.b32 	%r58, %r17, 8;
	or.b32  	%r18, %r58, -2147483648;
	mov.b64 	%rd45, 0;
	mov.b32 	%r84, 0;
$L__BB10_14:
	.pragma "nounroll";
	mul.wide.u32 	%rd29, %r84, 4;
	add.s64 	%rd31, %rd30, %rd29;
	ld.global.nc.u32 	%r59, [%rd31];
	mad.wide.u32 	%rd32, %r59, %r18, %rd45;
	shr.u64 	%rd45, %rd32, 32;
	add.s64 	%rd33, %rd1, %rd29;
	st.local.u32 	[%rd33], %rd32;
	add.s32 	%r84, %r84, 1;
	setp.ne.s32 	%p12, %r84, 6;
	@%p12 bra 	$L__BB10_14;
	shr.u32 	%r60, %r17, 23;
	st.local.u32 	[%rd1+24], %rd45;
	and.b32  	%r21, %r60, 31;
	and.b32  	%r61, %r60, 224;
	add.s32 	%r62, %r61, -128;
	shr.u32 	%r63, %r62, 5;
	mul.wide.u32 	%rd34, %r63, 4;
	sub.s64 	%rd12, %rd1, %rd34;
	ld.local.u32 	%r85, [%rd12+24];
	ld.local.u32 	%r86, [%rd12+20];
	setp.eq.s32 	%p13, %r21, 0;
	@%p13 bra 	$L__BB10_17;
	shf.l.wrap.b32 	%r85, %r86, %r85, %r21;
	ld.local.u32 	%r64, [%rd12+16];
	shf.l.wrap.b32 	%r86, %r64, %r86, %r21;
$L__BB10_17:
	shr.u32 	%r65, %r85, 30;
	shf.l.wrap.b32 	%r66, %r86, %r85, 2;
	shl.b32 	%r67, %r86, 2;
	shr.u32 	%r68, %r66, 31;
	add.s32 	%r69, %r68, %r65;
	neg.s32 	%r70, %r69;
	setp.lt.s32 	%p14, %r17, 0;
	selp.b32 	%r87, %r70, %r69, %p14;
	xor.b32  	%r71, %r66, %r17;
	shr.s32 	%r72, %r66, 31;
	xor.b32  	%r73, %r72, %r66;
	xor.b32  	%r74, %r72, %r67;
	cvt.u64.u32 	%rd35, %r73;
	shl.b64 	%rd36, %rd35, 32;
	cvt.u64.u32 	%rd37, %r74;
	or.b64  	%rd38, %rd36, %rd37;
	cvt.rn.f64.s64 	%fd3, %rd38;
	mul.f64 	%fd4, %fd3, 0d3BF921FB54442D19;
	cvt.rn.f32.f64 	%f32, %fd4;
	neg.f32 	%f33, %f32;
	setp.lt.s32 	%p15, %r71, 0;
	selp.f32 	%f50, %f33, %f32, %p15;
$L__BB10_18:
	add.s32 	%r76, %r87, 1;
	mul.rn.f32 	%f35, %f50, %f50;
	and.b32  	%r77, %r87, 1;
	setp.eq.b32 	%p16, %r77, 1;
	selp.f32 	%f36, %f50, 0f3F800000, %p16;
	fma.rn.f32 	%f37, %f35, %f36, 0f00000000;
	fma.rn.f32 	%f38, %f35, 0f37CBAC00, 0fBAB607ED;
	selp.f32 	%f39, 0fB94D4153, %f38, %p16;
	selp.f32 	%f40, 0f3C0885E4, 0f3D2AAABB, %p16;
	fma.rn.f32 	%f41, %f39, %f35, %f40;
	selp.f32 	%f42, 0fBE2AAAA8, 0fBEFFFFFF, %p16;
	fma.rn.f32 	%f43, %f41, %f35, %f42;
	fma.rn.f32 	%f44, %f43, %f37, %f36;
	and.b32  	%r78, %r76, 2;
	setp.eq.s32 	%p17, %r78, 0;
	mov.f32 	%f45, 0f00000000;
	sub.f32 	%f46, %f45, %f44;
	selp.f32 	%f47, %f44, %f46, %p17;
	mul.f32 	%f48, %f8, %f47;
	add.s32 	%r79, %r79, 1;
	setp.ne.s32 	%p18, %r79, 100;
	@%p18 bra 	$L__BB10_2;
	cvta.to.global.u64 	%rd39, %rd14;
	add.s64 	%rd41, %rd39, %rd18;
	st.global.f32 	[%rd41], %f48;
$L__BB10_20:
	ret;

}
	// .globl	_Z15processAdaptivePfS_if
.visible .entry _Z15processAdaptivePfS_if(
	.param .u64 .ptr .align 1 _Z15processAdaptivePfS_if_param_0,
	.param .u64 .ptr .align 1 _Z15processAdaptivePfS_if_param_1,
	.param .u32 _Z15processAdaptivePfS_if_param_2,
	.param .f32 _Z15processAdaptivePfS_if_param_3
)
{
	.local .align 4 .b8 	__local_depot11[28];
	.reg .b64 	%SP;
	.reg .b64 	%SPL;
	.reg .pred 	%p<38>;
	.reg .b32 	%r<171>;
	.reg .b32 	%f<101>;
	.reg .b64 	%rd<80>;
	.reg .b64 	%fd<9>;

	mov.u64 	%SPL, __local_depot11;
	ld.param.u64 	%rd20, [_Z15processAdaptivePfS_if_param_0];
	ld.param.u64 	%rd21, [_Z15processAdaptivePfS_if_param_1];
	ld.param.u32 	%r60, [_Z15processAdaptivePfS_if_param_2];
	ld.param.f32 	%f24, [_Z15processAdaptivePfS_if_param_3];
	cvta.to.global.u64 	%rd1, %rd21;
	add.u64 	%rd2, %SPL, 0;
	add.u64 	%rd3, %SPL, 0;
	mov.u32 	%r61, %ctaid.x;
	mov.u32 	%r62, %ntid.x;
	mov.u32 	%r63, %tid.x;
	mad.lo.s32 	%r1, %r61, %r62, %r63;
	setp.ge.s32 	%p1, %r1, %r60;
	@%p1 bra 	$L__BB11_42;
	cvta.to.global.u64 	%rd24, %rd20;
	mul.wide.s32 	%rd25, %r1, 4;
	add.s64 	%rd26, %rd24, %rd25;
	ld.global.f32 	%f95, [%rd26];
	setp.lt.f32 	%p2, %f24, 0f3F000000;
	@%p2 bra 	$L__BB11_6;
	mov.b32 	%r162, 0;
	mov.u64 	%rd40, __cudart_i2opi_f;
$L__BB11_3:
	mul.f32 	%f25, %f95, 0f3F22F983;
	cvt.rni.s32.f32 	%r170, %f25;
	cvt.rn.f32.s32 	%f26, %r170;
	fma.rn.f32 	%f27, %f26, 0fBFC90FDA, %f95;
	fma.rn.f32 	%f28, %f26, 0fB3A22168, %f27;
	fma.rn.f32 	%f100, %f26, 0fA7C234C5, %f28;
	abs.f32 	%f15, %f95;
	setp.ltu.f32 	%p3, %f15, 0f47CE4780;
	mov.u32 	%r166, %r170;
	mov.f32 	%f99, %f100;
	@%p3 bra 	$L__BB11_32;
	setp.neu.f32 	%p4, %f15, 0f7F800000;
	@%p4 bra 	$L__BB11_27;
	mov.f32 	%f31, 0f00000000;
	mul.rn.f32 	%f99, %f95, %f31;
	mov.b32 	%r166, 0;
	bra.uni 	$L__BB11_32;
$L__BB11_6:
	setp.eq.f32 	%p20, %f95, 0f00000000;
	@%p20 bra 	$L__BB11_26;
	mov.b32 	%r153, 0;
	mov.u64 	%rd63, __cudart_i2opi_f;
$L__BB11_8:
	mul.f32 	%f60, %f95, 0f3F22F983;
	cvt.rni.s32.f32 	%r161, %f60;
	cvt.rn.f32.s32 	%f61, %r161;
	fma.rn.f32 	%f62, %f61, 0fBFC90FDA, %f95;
	fma.rn.f32 	%f63, %f61, 0fB3A22168, %f62;
	fma.rn.f32 	%f97, %f61, 0fA7C234C5, %f63;
	abs.f32 	%f4, %f95;
	setp.ltu.f32 	%p21, %f4, 0f47CE4780;
	mov.u32 	%r157, %r161;
	mov.f32 	%f96, %f97;
	@%p21 bra 	$L__BB11_16;
	setp.neu.f32 	%p22, %f4, 0f7F800000;
	@%p22 bra 	$L__BB11_11;
	mov.f32 	%f66, 0f00000000;
	mul.rn.f32 	%f96, %f95, %f66;
	mov.b32 	%r157, 0;
	bra.uni 	$L__BB11_16;
$L__BB11_11:
	mov.b32 	%r4, %f95;
	shl.b32 	%r111, %r4, 8;
	or.b32  	%r5, %r111, -2147483648;
	mov.b64 	%rd76, 0;
	mov.b32 	%r154, 0;
	mov.u64 	%rd74, %rd63;
	mov.u64 	%rd75, %rd3;
$L__BB11_12:
	.pragma "nounroll";
	ld.global.nc.u32 	%r112, [%rd74];
	mad.wide.u32 	%rd55, %r112, %r5, %rd76;
	shr.u64 	%rd76, %rd55, 32;
	st.local.u32 	[%rd75], %rd55;
	add.s32 	%r154, %r154, 1;
	add.s64 	%rd75, %rd75, 4;
	add.s64 	%rd74, %rd74, 4;
	setp.ne.s32 	%p23, %r154, 6;
	@%p23 bra 	$L__BB11_12;
	shr.u32 	%r113, %r4, 23;
	st.local.u32 	[%rd3+24], %rd76;
	and.b32  	%r8, %r113, 31;
	and.b32  	%r114, %r113, 224;
	add.s32 	%r115, %r114, -128;
	shr.u32 	%r116, %r115, 5;
	mul.wide.u32 	%rd56, %r116, 4;
	sub.s64 	%rd10, %rd3, %rd56;
	ld.local.u32 	%r155, [%rd10+24];
	ld.local.u32 	%r156, [%rd10+20];
	setp.eq.s32 	%p24, %r8, 0;
	@%p24 bra 	$L__BB11_15;
	shf.l.wrap.b32 	%r155, %r156, %r155, %r8;
	ld.local.u32 	%r117, [%rd10+16];
	shf.l.wrap.b32 	%r156, %r117, %r156, %r8;
$L__BB11_15:
	shr.u32 	%r118, %r155, 30;
	shf.l.wrap.b32 	%r119, %r156, %r155, 2;
	shl.b32 	%r120, %r156, 2;
	shr.u32 	%r121, %r119, 31;
	add.s32 	%r122, %r121, %r118;
	neg.s32 	%r123, %r122;
	setp.lt.s32 	%p25, %r4, 0;
	selp.b32 	%r157, %r123, %r122, %p25;
	xor.b32  	%r124, %r119, %r4;
	shr.s32 	%r125, %r119, 31;
	xor.b32  	%r126, %r125, %r119;
	xor.b32  	%r127, %r125, %r120;
	cvt.u64.u32 	%rd57, %r126;
	shl.b64 	%rd58, %rd57, 32;
	cvt.u64.u32 	%rd59, %r127;
	or.b64  	%rd60, %rd58, %rd59;
	cvt.rn.f64.s64 	%fd5, %rd60;
	mul.f64 	%fd6, %fd5, 0d3BF921FB54442D19;
	cvt.rn.f32.f64 	%f64, %fd6;
	neg.f32 	%f65, %f64;
	setp.lt.s32 	%p26, %r124, 0;
	selp.f32 	%f96, %f65, %f64, %p26;
$L__BB11_16:
	setp.ltu.f32 	%p27, %f4, 0f47CE4780;
	mul.rn.f32 	%f67, %f96, %f96;
	and.b32  	%r129, %r157, 1;
	setp.eq.b32 	%p28, %r129, 1;
	selp.f32 	%f68, 0f3F800000, %f96, %p28;
	fma.rn.f32 	%f69, %f67, %f68, 0f00000000;
	fma.rn.f32 	%f70, %f67, 0f37CBAC00, 0fBAB607ED;
	selp.f32 	%f71, %f70, 0fB94D4153, %p28;
	selp.f32 	%f72, 0f3D2AAABB, 0f3C0885E4, %p28;
	fma.rn.f32 	%f73, %f71, %f67, %f72;
	selp.f32 	%f74, 0fBEFFFFFF, 0fBE2AAAA8, %p28;
	fma.rn.f32 	%f75, %f73, %f67, %f74;
	fma.rn.f32 	%f76, %f75, %f69, %f68;
	and.b32  	%r130, %r157, 2;
	setp.eq.s32 	%p29, %r130, 0;
	mov.f32 	%f77, 0f00000000;
	sub.f32 	%f78, %f77, %f76;
	selp.f32 	%f8, %f76, %f78, %p29;
	@%p27 bra 	$L__BB11_24;
	setp.neu.f32 	%p30, %f4, 0f7F800000;
	@%p30 bra 	$L__BB11_19;
	mov.f32 	%f81, 0f00000000;
	mul.rn.f32 	%f97, %f95, %f81;
	mov.b32 	%r161, 0;
	bra.uni 	$L__BB11_24;
$L__BB11_19:
	mov.b32 	%r17, %f95;
	shl.b32 	%r132, %r17, 8;
	or.b32  	%r18, %r132, -2147483648;
	mov.b64 	%rd77, 0;
	mov.b32 	%r158, 0;
$L__BB11_20:
	.pragma "nounroll";
	mul.wide.u32 	%rd62, %r158, 4;
	add.s64 	%rd64, %rd63, %rd62;
	ld.global.nc.u32 	%r133, [%rd64];
	mad.wide.u32 	%rd65, %r133, %r18, %rd77;
	shr.u64 	%rd77, %rd65, 32;
	add.s64 	%rd66, %rd2, %rd62;
	st.local.u32 	[%rd66], %rd65;
	add.s32 	%r158, %r158, 1;
	setp.ne.s32 	%p31, %r158, 6;
	@%p31 bra 	$L__BB11_20;
	shr.u32 	%r134, %r17, 23;
	st.local.u32 	[%rd2+24], %rd77;
	and.b32  	%r21, %r134, 31;
	and.b32  	%r135, %r134, 224;
	add.s32 	%r136, %r135, -128;
	shr.u32 	%r137, %r136, 5;
	mul.wide.u32 	%rd67, %r137, 4;
	sub.s64 	%rd13, %rd2, %rd67;
	ld.local.u32 	%r159, [%rd13+24];
	ld.local.u32 	%r160, [%rd13+20];
	setp.eq.s32 	%p32, %r21, 0;
	@%p32 bra 	$L__BB11_23;
	shf.l.wrap.b32 	%r159, %r160, %r159, %r21;
	ld.local.u32 	%r138, [%rd13+16];
	shf.l.wrap.b32 	%r160, %r138, %r160, %r21;
$L__BB11_23:
	shr.u32 	%r139, %r159, 30;
	shf.l.wrap.b32 	%r140, %r160, %r159, 2;
	shl.b32 	%r141, %r160, 2;
	shr.u32 	%r142, %r140, 31;
	add.s32 	%r143, %r142, %r139;
	neg.s32 	%r144, %r143;
	setp.lt.s32 	%p33, %r17, 0;
	selp.b32 	%r161, %r144, %r143, %p33;
	xor.b32  	%r145, %r140, %r17;
	shr.s32 	%r146, %r140, 31;
	xor.b32  	%r147, %r146, %r140;
	xor.b32  	%r148, %r146, %r141;
	cvt.u64.u32 	%rd68, %r147;
	shl.b64 	%rd69, %rd68, 32;
	cvt.u64.u32 	%rd70, %r148;
	or.b64  	%rd71, %rd69, %rd70;
	cvt.rn.f64.s64 	%fd7, %rd71;
	mul.f64 	%fd8, %fd7, 0d3BF921FB54442D19;
	cvt.rn.f32.f64 	%f79, %fd8;
	neg.f32 	%f80, %f79;
	setp.lt.s32 	%p34, %r145, 0;
	selp.f32 	%f97, %f80, %f79, %p34;
$L__BB11_24:
	add.s32 	%r150, %r161, 1;
	mul.rn.f32 	%f82, %f97, %f97;
	and.b32  	%r151, %r161, 1;
	setp.eq.b32 	%p35, %r151, 1;
	selp.f32 	%f83, %f97, 0f3F800000, %p35;
	fma.rn.f32 	%f84, %f82, %f83, 0f00000000;
	fma.rn.f32 	%f85, %f82, 0f37CBAC00, 0fBAB607ED;
	selp.f32 	%f86, 0fB94D4153, %f85, %p35;
	selp.f32 	%f87, 0f3C0885E4, 0f3D2AAABB, %p35;
	fma.rn.f32 	%f88, %f86, %f82, %f87;
	selp.f32 	%f89, 0fBE2AAAA8, 0fBEFFFFFF, %p35;
	fma.rn.f32 	%f90, %f88, %f82, %f89;
	fma.rn.f32 	%f91, %f90, %f84, %f83;
	and.b32  	%r152, %r150, 2;
	setp.eq.s32 	%p36, %r152, 0;
	mov.f32 	%f92, 0f00000000;
	sub.f32 	%f93, %f92, %f91;
	selp.f32 	%f94, %f91, %f93, %p36;
	mul.f32 	%f95, %f8, %f94;
	add.s32 	%r153, %r153, 1;
	setp.ne.s32 	%p37, %r153, 100;
	@%p37 bra 	$L__BB11_8;
	add.s64 	%rd73, %rd1, %rd25;
	st.global.f32 	[%rd73], %f95;
	bra.uni 	$L__BB11_42;
$L__BB11_26:
	add.s64 	%rd52, %rd1, %rd25;
	mov.b32 	%r108, 0;
	st.global.u32 	[%rd52], %r108;
	bra.uni 	$L__BB11_42;
$L__BB11_27:
	mov.b32 	%r33, %f95;
	shl.b32 	%r66, %r33, 8;
	or.b32  	%r34, %r66, -2147483648;
	mov.b64 	%rd78, 0;
	mov.b32 	%r163, 0;
$L__BB11_28:
	.pragma "nounroll";
	mul.wide.u32 	%rd28, %r163, 4;
	add.s64 	%rd30, %rd40, %rd28;
	ld.global.nc.u32 	%r67, [%rd30];
	mad.wide.u32 	%rd31, %r67, %r34, %rd78;
	shr.u64 	%rd78, %rd31, 32;
	add.s64 	%rd32, %rd3, %rd28;
	st.local.u32 	[%rd32], %rd31;
	add.s32 	%r163, %r163, 1;
	setp.ne.s32 	%p5, %r163, 6;
	@%p5 bra 	$L__BB11_28;
	shr.u32 	%r68, %r33, 23;
	st.local.u32 	[%rd3+24], %rd78;
	and.b32  	%r37, %r68, 31;
	and.b32  	%r69, %r68, 224;
	add.s32 	%r70, %r69, -128;
	shr.u32 	%r71, %r70, 5;
	mul.wide.u32 	%rd33, %r71, 4;
	sub.s64 	%rd16, %rd3, %rd33;
	ld.local.u32 	%r164, [%rd16+24];
	ld.local.u32 	%r165, [%rd16+20];
	setp.eq.s32 	%p6, %r37, 0;
	@%p6 bra 	$L__BB11_31;
	shf.l.wrap.b32 	%r164, %r165, %r164, %r37;
	ld.local.u32 	%r72, [%rd16+16];
	shf.l.wrap.b32 	%r165, %r72, %r165, %r37;
$L__BB11_31:
	shr.u32 	%r73, %r164, 30;
	shf.l.wrap.b32 	%r74, %r165, %r164, 2;
	shl.b32 	%r75, %r165, 2;
	shr.u32 	%r76, %r74, 31;
	add.s32 	%r77, %r76, %r73;
	neg.s32 	%r78, %r77;
	setp.lt.s32 	%p7, %r33, 0;
	selp.b32 	%r166, %r78, %r77, %p7;
	xor.b32  	%r79, %r74, %r33;
	shr.s32 	%r80, %r74, 31;
	xor.b32  	%r81, %r80, %r74;
	xor.b32  	%r82, %r80, %r75;
	cvt.u64.u32 	%rd34, %r81;
	shl.b64 	%rd35, %rd34, 32;
	cvt.u64.u32 	%rd36, %r82;
	or.b64  	%rd37, %rd35, %rd36;
	cvt.rn.f64.s64 	%fd1, %rd37;
	mul.f64 	%fd2, %fd1, 0d3BF921FB54442D19;
	cvt.rn.f32.f64 	%f29, %fd2;
	neg.f32 	%f30, %f29;
	setp.lt.s32 	%p8, %r79, 0;
	selp.f32 	%f99, %f30, %f29, %p8;
$L__BB11_32:
	setp.ltu.f32 	%p9, %f15, 0f47CE4780;
	mul.rn.f32 	%f32, %f99, %f99;
	and.b32  	%r84, %r166, 1;
	setp.eq.b32 	%p10, %r84, 1;
	selp.f32 	%f33, 0f3F800000, %f99, %p10;
	fma.rn.f32 	%f34, %f32, %f33, 0f00000000;
	fma.rn.f32 	%f35, %f32, 0f37CBAC00, 0fBAB607ED;
	selp.f32 	%f36, %f35, 0fB94D4153, %p10;
	selp.f32 	%f37, 0f3D2AAABB, 0f3C0885E4, %p10;
	fma.rn.f32 	%f38, %f36, %f32, %f37;
	selp.f32 	%f39, 0fBEFFFFFF, 0fBE2AAAA8, %p10;
	fma.rn.f32 	%f40, %f38, %f32, %f39;
	fma.rn.f32 	%f41, %f40, %f34, %f33;
	and.b32  	%r85, %r166, 2;
	setp.eq.s32 	%p11, %r85, 0;
	mov.f32 	%f42, 0f00000000;
	sub.f32 	%f43, %f42, %f41;
	selp.f32 	%f19, %f41, %f43, %p11;
	@%p9 bra 	$L__BB11_40;
	setp.neu.f32 	%p12, %f15, 0f7F800000;
	@%p12 bra 	$L__BB11_35;
	mov.f32 	%f46, 0f00000000;
	mul.rn.f32 	%f100, %f95, %f46;
	mov.b32 	%r170, 0;
	bra.uni 	$L__BB11_40;
$L__BB11_35:
	mov.b32 	%r46, %f95;
	shl.b32 	%r87, %r46, 8;
	or.b32  	%r47, %r87, -2147483648;
	mov.b64 	%rd79, 0;
	mov.b32 	%r167, 0;
$L__BB11_36:
	.pragma "nounroll";
	mul.wide.u32 	%rd39, %r167, 4;
	add.s64 	%rd41, %rd40, %rd39;
	ld.global.nc.u32 	%r88, [%rd41];
	mad.wide.u32 	%rd42, %r88, %r47, %rd79;
	shr.u64 	%rd79, %rd42, 32;
	add.s64 	%rd43, %rd2, %rd39;
	st.local.u32 	[%rd43], %rd42;
	add.s32 	%r167, %r167, 1;
	setp.ne.s32 	%p13, %r167, 6;
	@%p13 bra 	$L__BB11_36;
	shr.u32 	%r89, %r46, 23;
	st.local.u32 	[%rd2+24], %rd79;
	and.b32  	%r50, %r89, 31;
	and.b32  	%r90, %r89, 224;
	add.s32 	%r91, %r90, -128;
	shr.u32 	%r92, %r91, 5;
	mul.wide.u32 	%rd44, %r92, 4;
	sub.s64 	%rd19, %rd2, %rd44;
	ld.local.u32 	%r168, [%rd19+24];
	ld.local.u32 	%r169, [%rd19+20];
	setp.eq.s32 	%p14, %r50, 0;
	@%p14 bra 	$L__BB11_39;
	shf.l.wrap.b32 	%r168, %r169, %r168, %r50;
	ld.local.u32 	%r93, [%rd19+16];
	shf.l.wrap.b32 	%r169, %r93, %r169, %r50;
$L__BB11_39:
	shr.u32 	%r94, %r168, 30;
	shf.l.wrap.b32 	%r95, %r169, %r168, 2;
	shl.b32 	%r96, %r169, 2;
	shr.u32 	%r97, %r95, 31;
	add.s32 	%r98, %r97, %r94;
	neg.s32 	%r99, %r98;
	setp.lt.s32 	%p15, %r46, 0;
	selp.b32 	%r170, %r99, %r98, %p15;
	xor.b32  	%r100, %r95, %r46;
	shr.s32 	%r101, %r95, 31;
	xor.b32  	%r102, %r101, %r95;
	xor.b32  	%r103, %r101, %r96;
	cvt.u64.u32 	%rd45, %r102;
	shl.b64 	%rd46, %rd45, 32;
	cvt.u64.u32 	%rd47, %r103;
	or.b64  	%rd48, %rd46, %rd47;
	cvt.rn.f64.s64 	%fd3, %rd48;
	mul.f64 	%fd4, %fd3, 0d3BF921FB54442D19;
	cvt.rn.f32.f64 	%f44, %fd4;
	neg.f32 	%f45, %f44;
	setp.lt.s32 	%p16, %r100, 0;
	selp.f32 	%f100, %f45, %f44, %p16;
$L__BB11_40:
	add.s32 	%r105, %r170, 1;
	mul.rn.f32 	%f47, %f100, %f100;
	and.b32  	%r106, %r170, 1;
	setp.eq.b32 	%p17, %r106, 1;
	selp.f32 	%f48, %f100, 0f3F800000, %p17;
	fma.rn.f32 	%f49, %f47, %f48, 0f00000000;
	fma.rn.f32 	%f50, %f47, 0f37CBAC00, 0fBAB607ED;
	selp.f32 	%f51, 0fB94D4153, %f50, %p17;
	selp.f32 	%f52, 0f3C0885E4, 0f3D2AAABB, %p17;
	fma.rn.f32 	%f53, %f51, %f47, %f52;
	selp.f32 	%f54, 0fBE2AAAA8, 0fBEFFFFFF, %p17;
	fma.rn.f32 	%f55, %f53, %f47, %f54;
	fma.rn.f32 	%f56, %f55, %f49, %f48;
	and.b32  	%r107, %r105, 2;
	setp.eq.s32 	%p18, %r107, 0;
	mov.f32 	%f57, 0f00000000;
	sub.f32 	%f58, %f57, %f56;
	selp.f32 	%f59, %f56, %f58, %p18;
	mul.f32 	%f95, %f19, %f59;
	add.s32 	%r162, %r162, 1;
	setp.ne.s32 	%p19, %r162, 100;
	@%p19 bra 	$L__BB11_3;
	add.s64 	%rd50, %rd1, %rd25;
	st.global.f32 	[%rd50], %f95;
$L__BB11_42:
	ret;

}


// ===== COMPILED SASS (sm_100) =====

	.target	sm_100

	.elftype	@"ET_EXEC"


//--------------------- .note.nv.tkinfo           --------------------------
	.section	.note.nv.tkinfo,"",@"SHT_NOTE"
	.sectionflags	@"SHF_NOTE_NV_TKINFO"
	.tkinfo
        /*0018*/ 	.word	0x00000002
        /*0030*/ 	.string	""
        /*0030*/ 	.string	"ptxas"
        /*0030*/ 	.string	"Cuda compilation tools, release 13.0, V13.0.88"
        /*0030*/ 	.string	"Build cuda_13.0.r13.0/compiler.36424714_0"
        /*0030*/ 	.string	"-arch sm_100 -m 64 "



//--------------------- .note.nv.cuinfo           --------------------------
	.section	.note.nv.cuinfo,"",@"SHT_NOTE"
	.sectionflags	@"SHF_NOTE_NV_CUINFO"
        /*0018*/ 	.short	0x0002
        /*001a*/ 	.short	0x0064
        /*001c*/ 	.short	0x0082
	.zero		2


//--------------------- .nv.info                  --------------------------
	.section	.nv.info,"",@"SHT_CUDA_INFO"
	.align	4


	//----- nvinfo : EIATTR_REGCOUNT
	.align		4
        /*0000*/ 	.byte	0x04, 0x2f
        /*0002*/ 	.short	(.L_2 - .L_1)
	.align		4
.L_1:
        /*0004*/ 	.word	index@(_Z19updateParticles_AoSP12Particle_AoSif)
        /*0008*/ 	.word	0x00000010


	//----- nvinfo : EIATTR_FRAME_SIZE
	.align		4
.L_2:
        /*000c*/ 	.byte	0x04, 0x11
        /*000e*/ 	.short	(.L_4 - .L_3)
	.align		4
.L_3:
        /*0010*/ 	.word	index@(_Z19updateParticles_AoSP12Particle_AoSif)
        /*0014*/ 	.word	0x00000000


	//----- nvinfo : EIATTR_REGCOUNT
	.align		4
.L_4:
        /*0018*/ 	.byte	0x04, 0x2f
        /*001a*/ 	.short	(.L_6 - .L_5)
	.align		4
.L_5:
        /*001c*/ 	.word	index@(_Z19updateParticles_SoA13Particles_SoAif)
        /*0020*/ 	.word	0x00000012


	//----- nvinfo : EIATTR_FRAME_SIZE
	.align		4
.L_6:
        /*0024*/ 	.byte	0x04, 0x11
        /*0026*/ 	.short	(.L_8 - .L_7)
	.align		4
.L_7:
        /*0028*/ 	.word	index@(_Z19updateParticles_SoA13Particles_SoAif)
        /*002c*/ 	.word	0x00000000


	//----- nvinfo : EIATTR_REGCOUNT
	.align		4
.L_8:
        /*0030*/ 	.byte	0x04, 0x2f
        /*0032*/ 	.short	(.L_10 - .L_9)
	.align		4
.L_9:
        /*0034*/ 	.word	index@(_Z15histogram_naivePhPji)
        /*0038*/ 	.word	0x0000000a


	//----- nvinfo : EIATTR_FRAME_SIZE
	.align		4
.L_10:
        /*003c*/ 	.byte	0x04, 0x11
        /*003e*/ 	.short	(.L_12 - .L_11)
	.align		4
.L_11:
        /*0040*/ 	.word	index@(_Z15histogram_naivePhPji)
        /*0044*/ 	.word	0x00000000


	//----- nvinfo : EIATTR_REGCOUNT
	.align		4
.L_12:
        /*0048*/ 	.byte	0x04, 0x2f
        /*004a*/ 	.short	(.L_14 - .L_13)
	.align		4
.L_13:
        /*004c*/ 	.word	index@(_Z19histogram_optimizedPhPji)
        /*0050*/ 	.word	0x00000016


	//----- nvinfo : EIATTR_FRAME_SIZE
	.align		4
.L_14:
        /*0054*/ 	.byte	0x04, 0x11
        /*0056*/ 	.short	(.L_16 - .L_15)
	.align		4
.L_15:
        /*0058*/ 	.word	index@($__internal_0_$__cuda_sm20_div_u16)
        /*005c*/ 	.word	0x00000000


	//----- nvinfo : EIATTR_FRAME_SIZE
	.align		4
.L_16:
        /*0060*/ 	.byte	0x04, 0x11
        /*0062*/ 	.short	(.L_18 - .L_17)
	.align		4
.L_17:
        /*0064*/ 	.word	index@(_Z19histogram_optimizedPhPji)
        /*0068*/ 	.word	0x00000000


	//----- nvinfo : EIATTR_REGCOUNT
	.align		4
.L_18:
        /*006c*/ 	.byte	0x04, 0x2f
        /*006e*/ 	.short	(.L_20 - .L_19)
	.align		4
.L_19:
        /*0070*/ 	.word	index@(_Z14transposeNaivePfS_ii)
        /*0074*/ 	.word	0x0000000a


	//----- nvinfo : EIATTR_FRAME_SIZE
	.align		4
.L_20:
        /*0078*/ 	.byte	0x04, 0x11
        /*007a*/ 	.short	(.L_22 - .L_21)
	.align		4
.L_21:
        /*007c*/ 	.word	index@(_Z14transposeNaivePfS_ii)
        /*0080*/ 	.word	0x00000000


	//----- nvinfo : EIATTR_REGCOUNT
	.align		4
.L_22:
        /*0084*/ 	.byte	0x04, 0x2f
        /*0086*/ 	.short	(.L_24 - .L_23)
	.align		4
.L_23:
        /*0088*/ 	.word	index@(_Z14transposeTiledPfS_ii)
        /*008c*/ 	.word	0x0000000c


	//----- nvinfo : EIATTR_FRAME_SIZE
	.align		4
.L_24:
        /*0090*/ 	.byte	0x04, 0x11
        /*0092*/ 	.short	(.L_26 - .L_25)
	.align		4
.L_25:
        /*0094*/ 	.word	index@(_Z14transposeTiledPfS_ii)
        /*0098*/ 	.word	0x00000000


	//----- nvinfo : EIATTR_REGCOUNT
	.align		4
.L_26:
        /*009c*/ 	.byte	0x04, 0x2f
        /*009e*/ 	.short	(.L_28 - .L_27)
	.align		4
.L_27:
        /*00a0*/ 	.word	index@(_Z9vectorAddPfS_S_i)
        /*00a4*/ 	.word	0x0000000c


	//----- nvinfo : EIATTR_FRAME_SIZE
	.align		4
.L_28:
        /*00a8*/ 	.byte	0x04, 0x11
        /*00aa*/ 	.short	(.L_30 - .L_29)
	.align		4
.L_29:
        /*00ac*/ 	.word	index@(_Z9vectorAddPfS_S_i)
        /*00b0*/ 	.word	0x00000000


	//----- nvinfo : EIATTR_REGCOUNT
	.align		4
.L_30:
        /*00b4*/ 	.byte	0x04, 0x2f
        /*00b6*/ 	.short	(.L_32 - .L_31)
	.align		4
.L_31:
        /*00b8*/ 	.word	index@(_Z11vectorScalePfS_fi)
        /*00bc*/ 	.word	0x0000000a


	//----- nvinfo : EIATTR_FRAME_SIZE
	.align		4
.L_32:
        /*00c0*/ 	.byte	0x04, 0x11
        /*00c2*/ 	.short	(.L_34 - .L_33)
	.align		4
.L_33:
        /*00c4*/ 	.word	index@(_Z11vectorScalePfS_fi)
        /*00c8*/ 	.word	0x00000000


	//----- nvinfo : EIATTR_REGCOUNT
	.align		4
.L_34:
        /*00cc*/ 	.byte	0x04, 0x2f
        /*00ce*/ 	.short	(.L_36 - .L_35)
	.align		4
.L_35:
        /*00d0*/ 	.word	index@(_Z17vectorAddAndScalePfS_S_fi)
        /*00d4*/ 	.word	0x0000000c


	//----- nvinfo : EIATTR_FRAME_SIZE
	.align		4
.L_36:
        /*00d8*/ 	.byte	0x04, 0x11
        /*00da*/ 	.short	(.L_38 - .L_37)
	.align		4
.L_37:
        /*00dc*/ 	.word	index@(_Z17vectorAddAndScalePfS_S_fi)
        /*00e0*/ 	.word	0x00000000


	//----- nvinfo : EIATTR_REGCOUNT
	.align		4
.L_38:
        /*00e4*/ 	.byte	0x04, 0x2f
        /*00e6*/ 	.short	(.L_40 - .L_39)
	.align		4
.L_39:
        /*00e8*/ 	.word	index@(_Z13processSparsePfS_i)
        /*00ec*/ 	.word	0x0000001c


	//----- nvinfo : EIATTR_FRAME_SIZE
	.align		4
.L_40:
        /*00f0*/ 	.byte	0x04, 0x11
        /*00f2*/ 	.short	(.L_42 - .L_41)
	.align		4
.L_41:
        /*00f4*/ 	.word	index@(_Z13processSparsePfS_i)
        /*00f8*/ 	.word	0x00000000


	//----- nvinfo : EIATTR_REGCOUNT
	.align		4
.L_42:
        /*00fc*/ 	.byte	0x04, 0x2f
        /*00fe*/ 	.short	(.L_44 - .L_43)
	.align		4
.L_43:
        /*0100*/ 	.word	index@(_Z12processDensePfS_i)
        /*0104*/ 	.word	0x0000001c


	//----- nvinfo : EIATTR_FRAME_SIZE
	.align		4
.L_44:
        /*0108*/ 	.byte	0x04, 0x11
        /*010a*/ 	.short	(.L_46 - .L_45)
	.align		4
.L_45:
        /*010c*/ 	.word	index@(_Z12processDensePfS_i)
        /*0110*/ 	.word	0x00000000


	//----- nvinfo : EIATTR_REGCOUNT
	.align		4
.L_46:
        /*0114*/ 	.byte	0x04, 0x2f
        /*0116*/ 	.short	(.L_48 - .L_47)
	.align		4
.L_47:
        /*0118*/ 	.word	index@(_Z15processAdaptivePfS_if)
        /*011c*/ 	.word	0x0000001c


	//----- nvinfo : EIATTR_FRAME_SIZE
	.align		4
.L_48:
        /*0120*/ 	.byte	0x04, 0x11
        /*0122*/ 	.short	(.L_50 - .L_49)
	.align		4
.L_49:
        /*0124*/ 	.word	index@(_Z15processAdaptivePfS_if)
        /*0128*/ 	.word	0x00000000


	//----- nvinfo : EIATTR_MIN_STACK_SIZE
	.align		4
.L_50:
        /*012c*/ 	.byte	0x04, 0x12
        /*012e*/ 	.short	(.L_52 - .L_51)
	.align		4
.L_51:
        /*0130*/ 	.word	index@(_Z15processAdaptivePfS_if)
        /*0134*/ 	.word	0x00000000


	//----- nvinfo : EIATTR_MIN_STACK_SIZE
	.align		4
.L_52:
        /*0138*/ 	.byte	0x04, 0x12
        /*013a*/ 	.short	(.L_54 - .L_53)
	.align		4
.L_53:
        /*013c*/ 	.word	index@(_Z12processDensePfS_i)
        /*0140*/ 	.word	0x00000000


	//----- nvinfo : EIATTR_MIN_STACK_SIZE
	.align		4
.L_54:
        /*0144*/ 	.byte	0x04, 0x12
        /*0146*/ 	.short	(.L_56 - .L_55)
	.align		4
.L_55:
        /*0148*/ 	.word	index@(_Z13processSparsePfS_i)
        /*014c*/ 	.word	0x00000000


	//----- nvinfo : EIATTR_MIN_STACK_SIZE
	.align		4
.L_56:
        /*0150*/ 	.byte	0x04, 0x12
        /*0152*/ 	.short	(.L_58 - .L_57)
	.align		4
.L_57:
        /*0154*/ 	.word	index@(_Z17vectorAddAndScalePfS_S_fi)
        /*0158*/ 	.word	0x00000000


	//----- nvinfo : EIATTR_MIN_STACK_SIZE
	.align		4
.L_58:
        /*015c*/ 	.byte	0x04, 0x12
        /*015e*/ 	.short	(.L_60 - .L_59)
	.align		4
.L_59:
        /*0160*/ 	.word	index@(_Z11vectorScalePfS_fi)
        /*0164*/ 	.word	0x00000000


	//----- nvinfo : EIATTR_MIN_STACK_SIZE
	.align		4
.L_60:
        /*0168*/ 	.byte	0x04, 0x12
        /*016a*/ 	.short	(.L_62 - .L_61)
	.align		4
.L_61:
        /*016c*/ 	.word	index@(_Z9vectorAddPfS_S_i)
        /*0170*/ 	.word	0x00000000


	//----- nvinfo : EIATTR_MIN_STACK_SIZE
	.align		4
.L_62:
        /*0174*/ 	.byte	0x04, 0x12
        /*0176*/ 	.short	(.L_64 - .L_63)
	.align		4
.L_63:
        /*0178*/ 	.word	index@(_Z14transposeTiledPfS_ii)
        /*017c*/ 	.word	0x00000000


	//----- nvinfo : EIATTR_MIN_STACK_SIZE
	.align		4
.L_64:
        /*0180*/ 	.byte	0x04, 0x12
        /*0182*/ 	.short	(.L_66 - .L_65)
	.align		4
.L_65:
        /*0184*/ 	.word	index@(_Z14transposeNaivePfS_ii)
        /*0188*/ 	.word	0x00000000


	//----- nvinfo : EIATTR_MIN_STACK_SIZE
	.align		4
.L_66:
        /*018c*/ 	.byte	0x04, 0x12
        /*018e*/ 	.short	(.L_68 - .L_67)
	.align		4
.L_67:
        /*0190*/ 	.word	index@(_Z19histogram_optimizedPhPji)
        /*0194*/ 	.word	0x00000000


	//----- nvinfo : EIATTR_MIN_STACK_SIZE
	.align		4
.L_68:
        /*0198*/ 	.byte	0x04, 0x12
        /*019a*/ 	.short	(.L_70 - .L_69)
	.align		4
.L_69:
        /*019c*/ 	.word	index@(_Z15histogram_naivePhPji)
        /*01a0*/ 	.word	0x00000000


	//----- nvinfo : EIATTR_MIN_STACK_SIZE
	.align		4
.L_70:
        /*01a4*/ 	.byte	0x04, 0x12
        /*01a6*/ 	.short	(.L_72 - .L_71)
	.align		4
.L_71:
        /*01a8*/ 	.word	index@(_Z19updateParticles_SoA13Particles_SoAif)
        /*01ac*/ 	.word	0x00000000


	//----- nvinfo : EIATTR_MIN_STACK_SIZE
	.align		4
.L_72:
        /*01b0*/ 	.byte	0x04, 0x12
        /*01b2*/ 	.short	(.L_74 - .L_73)
	.align		4
.L_73:
        /*01b4*/ 	.word	index@(_Z19updateParticles_AoSP12Particle_AoSif)
        /*01b8*/ 	.word	0x00000000
.L_74:


//--------------------- .nv.compat                --------------------------
	.section	.nv.compat,"",@"SHT_CUDA_COMPAT_INFO"
	.align	4
        /*0000*/ 	.byte	0x02, 0x09, 0x00, 0x00, 0x02, 0x02, 0x01, 0x00, 0x02, 0x05, 0x05, 0x00, 0x03, 0x07, 0x01, 0x01
        /*0010*/ 	.byte	0x02, 0x03, 0x00, 0x00, 0x02, 0x06, 0x01, 0x00, 0x04, 0x0b, 0x08, 0x00, 0x01, 0x00, 0x00, 0x00
        /*0020*/ 	.byte	0x00, 0x00, 0x00, 0x00


//--------------------- .nv.info._Z15processAdaptivePfS_if --------------------------
	.section	.nv.info._Z15processAdaptivePfS_if,"",@"SHT_CUDA_INFO"
	.sectionflags	@""
	.align	4


	//----- nvinfo : EIATTR_CUDA_API_VERSION
	.align		4
        /*0000*/ 	.byte	0x04, 0x37
        /*0002*/ 	.short	(.L_76 - .L_75)
.L_75:
        /*0004*/ 	.word	0x00000082


	//----- nvinfo : EIATTR_KPARAM_INFO
	.align		4
.L_76:
        /*0008*/ 	.byte	0x04, 0x17
        /*000a*/ 	.short	(.L_78 - .L_77)
.L_77:
        /*000c*/ 	.word	0x00000000
        /*0010*/ 	.short	0x0003
        /*0012*/ 	.short	0x0014
        /*0014*/ 	.byte	0x00, 0xf0, 0x11, 0x00


	//----- nvinfo : EIATTR_KPARAM_INFO
	.align		4
.L_78:
        /*0018*/ 	.byte	0x04, 0x17
        /*001a*/ 	.short	(.L_80 - .L_79)
.L_79:
        /*001c*/ 	.word	0x00000000
        /*0020*/ 	.short	0x0002
        /*0022*/ 	.short	0x0010
        /*0024*/ 	.byte	0x00, 0xf0, 0x11, 0x00


	//----- nvinfo : EIATTR_KPARAM_INFO
	.align		4
.L_80:
        /*0028*/ 	.byte	0x04, 0x17
        /*002a*/ 	.short	(.L_82 - .L_81)
.L_81:
        /*002c*/ 	.word	0x00000000
        /*0030*/ 	.short	0x0001
        /*0032*/ 	.short	0x0008
        /*0034*/ 	.byte	0x00, 0xf5, 0x21, 0x00


	//----- nvinfo : EIATTR_KPARAM_INFO
	.align		4
.L_82:
        /*0038*/ 	.byte	0x04, 0x17
        /*003a*/ 	.short	(.L_84 - .L_83)
.L_83:
        /*003c*/ 	.word	0x00000000
        /*0040*/ 	.short	0x0000
        /*0042*/ 	.short	0x0000
        /*0044*/ 	.byte	0x00, 0xf5, 0x21, 0x00


	//----- nvinfo : EIATTR_SPARSE_MMA_MASK
	.align		4
.L_84:
        /*0048*/ 	.byte	0x03, 0x50
        /*004a*/ 	.short	0x0000


	//----- nvinfo : EIATTR_MAXREG_COUNT
	.align		4
        /*004c*/ 	.byte	0x03, 0x1b
        /*004e*/ 	.short	0x00ff


	//----- nvinfo : EIATTR_MERCURY_ISA_VERSION
	.align		4
        /*0050*/ 	.byte	0x03, 0x5f
        /*0052*/ 	.short	0x0101


	//----- nvinfo : EIATTR_VRC_CTA_INIT_COUNT
	.align		4
        /*0054*/ 	.byte	0x02, 0x4a
	.zero		1
	.zero		1


	//----- nvinfo : EIATTR_EXIT_INSTR_OFFSETS
	.align		4
        /*0058*/ 	.byte	0x04, 0x1c
        /*005a*/ 	.short	(.L_86 - .L_85)


	//   ....[0]....
.L_85:
        /*005c*/ 	.word	0x00000070


	//   ....[1]....
        /*0060*/ 	.word	0x00000fe0


	//   ....[2]....
        /*0064*/ 	.word	0x00001f40


	//   ....[3]....
        /*0068*/ 	.word	0x00001f80


	//----- nvinfo : EIATTR_CRS_STACK_SIZE
	.align		4
.L_86:
        /*006c*/ 	.byte	0x04, 0x1e
        /*006e*/ 	.short	(.L_88 - .L_87)
.L_87:
        /*0070*/ 	.word	0x00000000


	//----- nvinfo : EIATTR_CBANK_PARAM_SIZE
	.align		4
.L_88:
        /*0074*/ 	.byte	0x03, 0x19
        /*0076*/ 	.short	0x0018


	//----- nvinfo : EIATTR_PARAM_CBANK
	.align		4
        /*0078*/ 	.byte	0x04, 0x0a
        /*007a*/ 	.short	(.L_90 - .L_89)
	.align		4
.L_89:
        /*007c*/ 	.word	index@(.nv.constant0._Z15processAdaptivePfS_if)
        /*0080*/ 	.short	0x0380
        /*0082*/ 	.short	0x0018


	//----- nvinfo : EIATTR_SW_WAR
	.align		4
.L_90:
        /*0084*/ 	.byte	0x04, 0x36
        /*0086*/ 	.short	(.L_92 - .L_91)
.L_91:
        /*0088*/ 	.word	0x00000008
.L_92:


//--------------------- .nv.info._Z12processDensePfS_i --------------------------
	.section	.nv.info._Z12processDensePfS_i,"",@"SHT_CUDA_INFO"
	.sectionflags	@""
	.align	4


	//----- nvinfo : EIATTR_CUDA_API_VERSION
	.align		4
        /*0000*/ 	.byte	0x04, 0x37
        /*0002*/ 	.short	(.L_94 - .L_93)
.L_93:
        /*0004*/ 	.word	0x00000082


	//----- nvinfo : EIATTR_KPARAM_INFO
	.align		4
.L_94:
        /*0008*/ 	.byte	0x04, 0x17
        /*000a*/ 	.short	(.L_96 - .L_95)
.L_95:
        /*000c*/ 	.word	0x00000000
        /*0010*/ 	.short	0x0002
        /*0012*/ 	.short	0x0010
        /*0014*/ 	.byte	0x00, 0xf0, 0x11, 0x00


	//----- nvinfo : EIATTR_KPARAM_INFO
	.align		4
.L_96:
        /*0018*/ 	.byte	0x04, 0x17
        /*001a*/ 	.short	(.L_98 - .L_97)
.L_97:
        /*001c*/ 	.word	0x00000000
        /*0020*/ 	.short	0x0001
        /*0022*/ 	.short	0x0008
        /*0024*/ 	.byte	0x00, 0xf5, 0x21, 0x00


	//----- nvinfo : EIATTR_KPARAM_INFO
	.align		4
.L_98:
        /*0028*/ 	.byte	0x04, 0x17
        /*002a*/ 	.short	(.L_100 - .L_99)
.L_99:
        /*002c*/ 	.word	0x00000000
        /*0030*/ 	.short	0x0000
        /*0032*/ 	.short	0x0000
        /*0034*/ 	.byte	0x00, 0xf5, 0x21, 0x00


	//----- nvinfo : EIATTR_SPARSE_MMA_MASK
	.align		4
.L_100:
        /*0038*/ 	.byte	0x03, 0x50
        /*003a*/ 	.short	0x0000


	//----- nvinfo : EIATTR_MAXREG_COUNT
	.align		4
        /*003c*/ 	.byte	0x03, 0x1b
        /*003e*/ 	.short	0x00ff


	//----- nvinfo : EIATTR_MERCURY_ISA_VERSION
	.align		4
        /*0040*/ 	.byte	0x03, 0x5f
        /*0042*/ 	.short	0x0101


	//----- nvinfo : EIATTR_VRC_CTA_INIT_COUNT
	.align		4
        /*0044*/ 	.byte	0x02, 0x4a
	.zero		1
	.zero		1


	//----- nvinfo : EIATTR_EXIT_INSTR_OFFSETS
	.align		4
        /*0048*/ 	.byte	0x04, 0x1c
        /*004a*/ 	.short	(.L_102 - .L_101)


	//   ....[0]....
.L_101:
        /*004c*/ 	.word	0x00000070


	//   ....[1]....
        /*0050*/ 	.word	0x00000ff0


	//----- nvinfo : EIATTR_CRS_STACK_SIZE
	.align		4
.L_102:
        /*0054*/ 	.byte	0x04, 0x1e
        /*0056*/ 	.short	(.L_104 - .L_103)
.L_103:
        /*0058*/ 	.word	0x00000000


	//----- nvinfo : EIATTR_CBANK_PARAM_SIZE
	.align		4
.L_104:
        /*005c*/ 	.byte	0x03, 0x19
        /*005e*/ 	.short	0x0014


	//----- nvinfo : EIATTR_PARAM_CBANK
	.align		4
        /*0060*/ 	.byte	0x04, 0x0a
        /*0062*/ 	.short	(.L_106 - .L_105)
	.align		4
.L_105:
        /*0064*/ 	.word	index@(.nv.constant0._Z12processDensePfS_i)
        /*0068*/ 	.short	0x0380
        /*006a*/ 	.short	0x0014


	//----- nvinfo : EIATTR_SW_WAR
	.align		4
.L_106:
        /*006c*/ 	.byte	0x04, 0x36
        /*006e*/ 	.short	(.L_108 - .L_107)
.L_107:
        /*0070*/ 	.word	0x00000008
.L_108:


//--------------------- .nv.info._Z13processSparsePfS_i --------------------------
	.section	.nv.info._Z13processSparsePfS_i,"",@"SHT_CUDA_INFO"
	.sectionflags	@""
	.align	4


	//----- nvinfo : EIATTR_CUDA_API_VERSION
	.align		4
        /*0000*/ 	.byte	0x04, 0x37
        /*0002*/ 	.short	(.L_110 - .L_109)
.L_109:
        /*0004*/ 	.word	0x00000082


	//----- nvinfo : EIATTR_KPARAM_INFO
	.align		4
.L_110:
        /*0008*/ 	.byte	0x04, 0x17
        /*000a*/ 	.short	(.L_112 - .L_111)
.L_111:
        /*000c*/ 	.word	0x00000000
        /*0010*/ 	.short	0x0002
        /*0012*/ 	.short	0x0010
        /*0014*/ 	.byte	0x00, 0xf0, 0x11, 0x00


	//----- nvinfo : EIATTR_KPARAM_INFO
	.align		4
.L_112:
        /*0018*/ 	.byte	0x04, 0x17
        /*001a*/ 	.short	(.L_114 - .L_113)
.L_113:
        /*001c*/ 	.word	0x00000000
        /*0020*/ 	.short	0x0001
        /*0022*/ 	.short	0x0008
        /*0024*/ 	.byte	0x00, 0xf5, 0x21, 0x00


	//----- nvinfo : EIATTR_KPARAM_INFO
	.align		4
.L_114:
        /*0028*/ 	.byte	0x04, 0x17
        /*002a*/ 	.short	(.L_116 - .L_115)
.L_115:
        /*002c*/ 	.word	0x00000000
        /*0030*/ 	.short	0x0000
        /*0032*/ 	.short	0x0000
        /*0034*/ 	.byte	0x00, 0xf5, 0x21, 0x00


	//----- nvinfo : EIATTR_SPARSE_MMA_MASK
	.align		4
.L_116:
        /*0038*/ 	.byte	0x03, 0x50
        /*003a*/ 	.short	0x0000


	//----- nvinfo : EIATTR_MAXREG_COUNT
	.align		4
        /*003c*/ 	.byte	0x03, 0x1b
        /*003e*/ 	.short	0x00ff


	//----- nvinfo : EIATTR_MERCURY_ISA_VERSION
	.align		4
        /*0040*/ 	.byte	0x03, 0x5f
        /*0042*/ 	.short	0x0101


	//----- nvinfo : EIATTR_VRC_CTA_INIT_COUNT
	.align		4
        /*0044*/ 	.byte	0x02, 0x4a
	.zero		1
	.zero		1


	//----- nvinfo : EIATTR_EXIT_INSTR_OFFSETS
	.align		4
        /*0048*/ 	.byte	0x04, 0x1c
        /*004a*/ 	.short	(.L_118 - .L_117)


	//   ....[0]....
.L_117:
        /*004c*/ 	.word	0x00000070


	//   ....[1]....
        /*0050*/ 	.word	0x00001010


	//   ....[2]....
        /*0054*/ 	.word	0x00001050


	//----- nvinfo : EIATTR_CRS_STACK_SIZE
	.align		4
.L_118:
        /*0058*/ 	.byte	0x04, 0x1e
        /*005a*/ 	.short	(.L_120 - .L_119)
.L_119:
        /*005c*/ 	.word	0x00000000


	//----- nvinfo : EIATTR_CBANK_PARAM_SIZE
	.align		4
.L_120:
        /*0060*/ 	.byte	0x03, 0x19
        /*0062*/ 	.short	0x0014


	//----- nvinfo : EIATTR_PARAM_CBANK
	.align		4
        /*0064*/ 	.byte	0x04, 0x0a
        /*0066*/ 	.short	(.L_122 - .L_121)
	.align		4
.L_121:
        /*0068*/ 	.word	index@(.nv.constant0._Z13processSparsePfS_i)
        /*006c*/ 	.short	0x0380
        /*006e*/ 	.short	0x0014


	//----- nvinfo : EIATTR_SW_WAR
	.align		4
.L_122:
        /*0070*/ 	.byte	0x04, 0x36
        /*0072*/ 	.short	(.L_124 - .L_123)
.L_123:
        /*0074*/ 	.word	0x00000008
.L_124:


//--------------------- .nv.info._Z17vectorAddAndScalePfS_S_fi --------------------------
	.section	.nv.info._Z17vectorAddAndScalePfS_S_fi,"",@"SHT_CUDA_INFO"
	.sectionflags	@""
	.align	4


	//----- nvinfo : EIATTR_CUDA_API_VERSION
	.align		4
        /*0000*/ 	.byte	0x04, 0x37
        /*0002*/ 	.short	(.L_126 - .L_125)
.L_125:
        /*0004*/ 	.word	0x00000082


	//----- nvinfo : EIATTR_KPARAM_INFO
	.align		4
.L_126:
        /*0008*/ 	.byte	0x04, 0x17
        /*000a*/ 	.short	(.L_128 - .L_127)
.L_127:
        /*000c*/ 	.word	0x00000000
        /*0010*/ 	.short	0x0004
        /*0012*/ 	.short	0x001c
        /*0014*/ 	.byte	0x00, 0xf0, 0x11, 0x00


	//----- nvinfo : EIATTR_KPARAM_INFO
	.align		4
.L_128:
        /*0018*/ 	.byte	0x04, 0x17
        /*001a*/ 	.short	(.L_130 - .L_129)
.L_129:
        /*001c*/ 	.word	0x00000000
        /*0020*/ 	.short	0x0003
        /*0022*/ 	.short	0x0018
        /*0024*/ 	.byte	0x00, 0xf0, 0x11, 0x00


	//----- nvinfo : EIATTR_KPARAM_INFO
	.align		4
.L_130:
        /*0028*/ 	.byte	0x04, 0x17
        /*002a*/ 	.short	(.L_132 - .L_131)
.L_131:
        /*002c*/ 	.word	0x00000000
        /*0030*/ 	.short	0x0002
        /*0032*/ 	.short	0x0010
        /*0034*/ 	.byte	0x00, 0xf5, 0x21, 0x00


	//----- nvinfo : EIATTR_KPARAM_INFO
	.align		4
.L_132:
        /*0038*/ 	.byte	0x04, 0x17
        /*003a*/ 	.short	(.L_134 - .L_133)
.L_133:
        /*003c*/ 	.word	0x00000000
        /*0040*/ 	.short	0x0001
        /*0042*/ 	.short	0x0008
        /*0044*/ 	.byte	0x00, 0xf5, 0x21, 0x00


	//----- nvinfo : EIATTR_KPARAM_INFO
	.align		4
.L_134:
        /*0048*/ 	.byte	0x04, 0x17
        /*004a*/ 	.short	(.L_136 - .L_135)
.L_135:
        /*004c*/ 	.word	0x00000000
        /*0050*/ 	.short	0x0000
        /*0052*/ 	.short	0x0000
        /*0054*/ 	.byte	0x00, 0xf5, 0x21, 0x00


	//----- nvinfo : EIATTR_SPARSE_MMA_MASK
	.align		4
.L_136:
        /*0058*/ 	.byte	0x03, 0x50
        /*005a*/ 	.short	0x0000


	//----- nvinfo : EIATTR_MAXREG_COUNT
	.align		4
        /*005c*/ 	.byte	0x03, 0x1b
        /*005e*/ 	.short	0x00ff


	//----- nvinfo : EIATTR_MERCURY_ISA_VERSION
	.align		4
        /*0060*/ 	.byte	0x03, 0x5f
        /*0062*/ 	.short	0x0101


	//----- nvinfo : EIATTR_VRC_CTA_INIT_COUNT
	.align		4
        /*0064*/ 	.byte	0x02, 0x4a
	.zero		1
	.zero		1


	//----- nvinfo : EIATTR_EXIT_INSTR_OFFSETS
	.align		4
        /*0068*/ 	.byte	0x04, 0x1c
        /*006a*/ 	.short	(.L_138 - .L_137)


	//   ....[0]....
.L_137:
        /*006c*/ 	.word	0x00000070


	//   ....[1]....
        /*0070*/ 	.word	0x00000150


	//----- nvinfo : EIATTR_CBANK_PARAM_SIZE
	.align		4
.L_138:
        /*0074*/ 	.byte	0x03, 0x19
        /*0076*/ 	.short	0x0020


	//----- nvinfo : EIATTR_PARAM_CBANK
	.align		4
        /*0078*/ 	.byte	0x04, 0x0a
        /*007a*/ 	.short	(.L_140 - .L_139)
	.align		4
.L_139:
        /*007c*/ 	.word	index@(.nv.constant0._Z17vectorAddAndScalePfS_S_fi)
        /*0080*/ 	.short	0x0380
        /*0082*/ 	.short	0x0020


	//----- nvinfo : EIATTR_SW_WAR
	.align		4
.L_140:
        /*0084*/ 	.byte	0x04, 0x36
        /*0086*/ 	.short	(.L_142 - .L_141)
.L_141:
        /*0088*/ 	.word	0x00000008
.L_142:


//--------------------- .nv.info._Z11vectorScalePfS_fi --------------------------
	.section	.nv.info._Z11vectorScalePfS_fi,"",@"SHT_CUDA_INFO"
	.sectionflags	@""
	.align	4


	//----- nvinfo : EIATTR_CUDA_API_VERSION
	.align		4
        /*0000*/ 	.byte	0x04, 0x37
        /*0002*/ 	.short	(.L_144 - .L_143)
.L_143:
        /*0004*/ 	.word	0x00000082


	//----- nvinfo : EIATTR_KPARAM_INFO
	.align		4
.L_144:
        /*0008*/ 	.byte	0x04, 0x17
        /*000a*/ 	.short	(.L_146 - .L_145)
.L_145:
        /*000c*/ 	.word	0x00000000
        /*0010*/ 	.short	0x0003
        /*0012*/ 	.short	0x0014
        /*0014*/ 	.byte	0x00, 0xf0, 0x11, 0x00


	//----- nvinfo : EIATTR_KPARAM_INFO
	.align		4
.L_146:
        /*0018*/ 	.byte	0x04, 0x17
        /*001a*/ 	.short	(.L_148 - .L_147)
.L_147:
        /*001c*/ 	.word	0x00000000
        /*0020*/ 	.short	0x0002
        /*0022*/ 	.short	0x0010
        /*0024*/ 	.byte	0x00, 0xf0, 0x11, 0x00


	//----- nvinfo : EIATTR_KPARAM_INFO
	.align		4
.L_148:
        /*0028*/ 	.byte	0x04, 0x17
        /*002a*/ 	.short	(.L_150 - .L_149)
.L_149:
        /*002c*/ 	.word	0x00000000
        /*0030*/ 	.short	0x0001
        /*0032*/ 	.short	0x0008
        /*0034*/ 	.byte	0x00, 0xf5, 0x21, 0x00


	//----- nvinfo : EIATTR_KPARAM_INFO
	.align		4
.L_150:
        /*0038*/ 	.byte	0x04, 0x17
        /*003a*/ 	.short	(.L_152 - .L_151)
.L_151:
        /*003c*/ 	.word	0x00000000
        /*0040*/ 	.short	0x0000
        /*0042*/ 	.short	0x0000
        /*0044*/ 	.byte	0x00, 0xf5, 0x21, 0x00


	//----- nvinfo : EIATTR_SPARSE_MMA_MASK
	.align		4
.L_152:
        /*0048*/ 	.byte	0x03, 0x50
        /*004a*/ 	.short	0x0000


	//----- nvinfo : EIATTR_MAXREG_COUNT
	.align		4
        /*004c*/ 	.byte	0x03, 0x1b
        /*004e*/ 	.short	0x00ff


	//----- nvinfo : EIATTR_MERCURY_ISA_VERSION
	.align		4
        /*0050*/ 	.byte	0x03, 0x5f
        /*0052*/ 	.short	0x0101


	//----- nvinfo : EIATTR_VRC_CTA_INIT_COUNT
	.align		4
        /*0054*/ 	.byte	0x02, 0x4a
	.zero		1
	.zero		1


	//----- nvinfo : EIATTR_EXIT_INSTR_OFFSETS
	.align		4
        /*0058*/ 	.byte	0x04, 0x1c
        /*005a*/ 	.short	(.L_154 - .L_153)


	//   ....[0]....
.L_153:
        /*005c*/ 	.word	0x00000070


	//   ....[1]....
        /*0060*/ 	.word	0x00000110


	//----- nvinfo : EIATTR_CBANK_PARAM_SIZE
	.align		4
.L_154:
        /*0064*/ 	.byte	0x03, 0x19
        /*0066*/ 	.short	0x0018


	//----- nvinfo : EIATTR_PARAM_CBANK
	.align		4
        /*0068*/ 	.byte	0x04, 0x0a
        /*006a*/ 	.short	(.L_156 - .L_155)
	.align		4
.L_155:
        /*006c*/ 	.word	index@(.nv.constant0._Z11vectorScalePfS_fi)
        /*0070*/ 	.short	0x0380
        /*0072*/ 	.short	0x0018


	//----- nvinfo : EIATTR_SW_WAR
	.align		4
.L_156:
        /*0074*/ 	.byte	0x04, 0x36
        /*0076*/ 	.short	(.L_158 - .L_157)
.L_157:
        /*0078*/ 	.word	0x00000008
.L_158:


//--------------------- .nv.info._Z9vectorAddPfS_S_i --------------------------
	.section	.nv.info._Z9vectorAddPfS_S_i,"",@"SHT_CUDA_INFO"
	.sectionflags	@""
	.align	4


	//----- nvinfo : EIATTR_CUDA_API_VERSION
	.align		4
        /*0000*/ 	.byte	0x04, 0x37
        /*0002*/ 	.short	(.L_160 - .L_159)
.L_159:
        /*0004*/ 	.word	0x00000082


	//----- nvinfo : EIATTR_KPARAM_INFO
	.align		4
.L_160:
        /*0008*/ 	.byte	0x04, 0x17
        /*000a*/ 	.short	(.L_162 - .L_161)
.L_161:
        /*000c*/ 	.word	0x00000000
        /*0010*/ 	.short	0x0003
        /*0012*/ 	.short	0x0018
        /*0014*/ 	.byte	0x00, 0xf0, 0x11, 0x00


	//----- nvinfo : EIATTR_KPARAM_INFO
	.align		4
.L_162:
        /*0018*/ 	.byte	0x04, 0x17
        /*001a*/ 	.short	(.L_164 - .L_163)
.L_163:
        /*001c*/ 	.word	0x00000000
        /*0020*/ 	.short	0x0002
        /*0022*/ 	.short	0x0010
        /*0024*/ 	.byte	0x00, 0xf5, 0x21, 0x00


	//----- nvinfo : EIATTR_KPARAM_INFO
	.align		4
.L_164:
        /*0028*/ 	.byte	0x04, 0x17
        /*002a*/ 	.short	(.L_166 - .L_165)
.L_165:
        /*002c*/ 	.word	0x00000000
        /*0030*/ 	.short	0x0001
        /*0032*/ 	.short	0x0008
        /*0034*/ 	.byte	0x00, 0xf5, 0x21, 0x00


	//----- nvinfo : EIATTR_KPARAM_INFO
	.align		4
.L_166:
        /*0038*/ 	.byte	0x04, 0x17
        /*003a*/ 	.short	(.L_168 - .L_167)
.L_167:
        /*003c*/ 	.word	0x00000000
        /*0040*/ 	.short	0x0000
        /*0042*/ 	.short	0x0000
        /*0044*/ 	.byte	0x00, 0xf5, 0x21, 0x00


	//----- nvinfo : EIATTR_SPARSE_MMA_MASK
	.align		4
.L_168:
        /*0048*/ 	.byte	0x03, 0x50
        /*004a*/ 	.short	0x0000


	//----- nvinfo : EIATTR_MAXREG_COUNT
	.align		4
        /*004c*/ 	.byte	0x03, 0x1b
        /*004e*/ 	.short	0x00ff


	//----- nvinfo : EIATTR_MERCURY_ISA_VERSION
	.align		4
        /*0050*/ 	.byte	0x03, 0x5f
        /*0052*/ 	.short	0x0101


	//----- nvinfo : EIATTR_VRC_CTA_INIT_COUNT
	.align		4
        /*0054*/ 	.byte	0x02, 0x4a
	.zero		1
	.zero		1


	//----- nvinfo : EIATTR_EXIT_INSTR_OFFSETS
	.align		4
        /*0058*/ 	.byte	0x04, 0x1c
        /*005a*/ 	.short	(.L_170 - .L_169)


	//   ....[0]....
.L_169:
        /*005c*/ 	.word	0x00000070


	//   ....[1]....
        /*0060*/ 	.word	0x00000130


	//----- nvinfo : EIATTR_CBANK_PARAM_SIZE
	.align		4
.L_170:
        /*0064*/ 	.byte	0x03, 0x19
        /*0066*/ 	.short	0x001c


	//----- nvinfo : EIATTR_PARAM_CBANK
	.align		4
        /*0068*/ 	.byte	0x04, 0x0a
        /*006a*/ 	.short	(.L_172 - .L_171)
	.align		4
.L_171:
        /*006c*/ 	.word	index@(.nv.constant0._Z9vectorAddPfS_S_i)
        /*0070*/ 	.short	0x0380
        /*0072*/ 	.short	0x001c


	//----- nvinfo : EIATTR_SW_WAR
	.align		4
.L_172:
        /*0074*/ 	.byte	0x04, 0x36
        /*0076*/ 	.short	(.L_174 - .L_173)
.L_173:
        /*0078*/ 	.word	0x00000008
.L_174:


//--------------------- .nv.info._Z14transposeTiledPfS_ii --------------------------
	.section	.nv.info._Z14transposeTiledPfS_ii,"",@"SHT_CUDA_INFO"
	.sectionflags	@""
	.align	4


	//----- nvinfo : EIATTR_CUDA_API_VERSION
	.align		4
        /*0000*/ 	.byte	0x04, 0x37
        /*0002*/ 	.short	(.L_176 - .L_175)
.L_175:
        /*0004*/ 	.word	0x00000082


	//----- nvinfo : EIATTR_KPARAM_INFO
	.align		4
.L_176:
        /*0008*/ 	.byte	0x04, 0x17
        /*000a*/ 	.short	(.L_178 - .L_177)
.L_177:
        /*000c*/ 	.word	0x00000000
        /*0010*/ 	.short	0x0003
        /*0012*/ 	.short	0x0014
        /*0014*/ 	.byte	0x00, 0xf0, 0x11, 0x00


	//----- nvinfo : EIATTR_KPARAM_INFO
	.align		4
.L_178:
        /*0018*/ 	.byte	0x04, 0x17
        /*001a*/ 	.short	(.L_180 - .L_179)
.L_179:
        /*001c*/ 	.word	0x00000000
        /*0020*/ 	.short	0x0002
        /*0022*/ 	.short	0x0010
        /*0024*/ 	.byte	0x00, 0xf0, 0x11, 0x00


	//----- nvinfo : EIATTR_KPARAM_INFO
	.align		4
.L_180:
        /*0028*/ 	.byte	0x04, 0x17
        /*002a*/ 	.short	(.L_182 - .L_181)
.L_181:
        /*002c*/ 	.word	0x00000000
        /*0030*/ 	.short	0x0001
        /*0032*/ 	.short	0x0008
        /*0034*/ 	.byte	0x00, 0xf5, 0x21, 0x00


	//----- nvinfo : EIATTR_KPARAM_INFO
	.align		4
.L_182:
        /*0038*/ 	.byte	0x04, 0x17
        /*003a*/ 	.short	(.L_184 - .L_183)
.L_183:
        /*003c*/ 	.word	0x00000000
        /*0040*/ 	.short	0x0000
        /*0042*/ 	.short	0x0000
        /*0044*/ 	.byte	0x00, 0xf5, 0x21, 0x00


	//----- nvinfo : EIATTR_SPARSE_MMA_MASK
	.align		4
.L_184:
        /*0048*/ 	.byte	0x03, 0x50
        /*004a*/ 	.short	0x0000


	//----- nvinfo : EIATTR_MAXREG_COUNT
	.align		4
        /*004c*/ 	.byte	0x03, 0x1b
        /*004e*/ 	.short	0x00ff


	//----- nvinfo : EIATTR_NUM_BARRIERS
	.align		4
        /*0050*/ 	.byte	0x02, 0x4c
        /*0052*/ 	.byte	0x01
	.zero		1


	//----- nvinfo : EIATTR_MERCURY_ISA_VERSION
	.align		4
        /*0054*/ 	.byte	0x03, 0x5f
        /*0056*/ 	.short	0x0101


	//----- nvinfo : EIATTR_VRC_CTA_INIT_COUNT
	.align		4
        /*0058*/ 	.byte	0x02, 0x4a
	.zero		1
	.zero		1


	//----- nvinfo : EIATTR_EXIT_INSTR_OFFSETS
	.align		4
        /*005c*/ 	.byte	0x04, 0x1c
        /*005e*/ 	.short	(.L_186 - .L_185)


	//   ....[0]....
.L_185:
        /*0060*/ 	.word	0x000001a0


	//   ....[1]....
        /*0064*/ 	.word	0x00000250


	//----- nvinfo : EIATTR_CBANK_PARAM_SIZE
	.align		4
.L_186:
        /*0068*/ 	.byte	0x03, 0x19
        /*006a*/ 	.short	0x0018


	//----- nvinfo : EIATTR_PARAM_CBANK
	.align		4
        /*006c*/ 	.byte	0x04, 0x0a
        /*006e*/ 	.short	(.L_188 - .L_187)
	.align		4
.L_187:
        /*0070*/ 	.word	index@(.nv.constant0._Z14transposeTiledPfS_ii)
        /*0074*/ 	.short	0x0380
        /*0076*/ 	.short	0x0018


	//----- nvinfo : EIATTR_SW_WAR
	.align		4
.L_188:
        /*0078*/ 	.byte	0x04, 0x36
        /*007a*/ 	.short	(.L_190 - .L_189)
.L_189:
        /*007c*/ 	.word	0x00000008
.L_190:


//--------------------- .nv.info._Z14transposeNaivePfS_ii --------------------------
	.section	.nv.info._Z14transposeNaivePfS_ii,"",@"SHT_CUDA_INFO"
	.sectionflags	@""
	.align	4


	//----- nvinfo : EIATTR_CUDA_API_VERSION
	.align		4
        /*0000*/ 	.byte	0x04, 0x37
        /*0002*/ 	.short	(.L_192 - .L_191)
.L_191:
        /*0004*/ 	.word	0x00000082


	//----- nvinfo : EIATTR_KPARAM_INFO
	.align		4
.L_192:
        /*0008*/ 	.byte	0x04, 0x17
        /*000a*/ 	.short	(.L_194 - .L_193)
.L_193:
        /*000c*/ 	.word	0x00000000
        /*0010*/ 	.short	0x0003
        /*0012*/ 	.short	0x0014
        /*0014*/ 	.byte	0x00, 0xf0, 0x11, 0x00


	//----- nvinfo : EIATTR_KPARAM_INFO
	.align		4
.L_194:
        /*0018*/ 	.byte	0x04, 0x17
        /*001a*/ 	.short	(.L_196 - .L_195)
.L_195:
        /*001c*/ 	.word	0x00000000
        /*0020*/ 	.short	0x0002
        /*0022*/ 	.short	0x0010
        /*0024*/ 	.byte	0x00, 0xf0, 0x11, 0x00


	//----- nvinfo : EIATTR_KPARAM_INFO
	.align		4
.L_196:
        /*0028*/ 	.byte	0x04, 0x17
        /*002a*/ 	.short	(.L_198 - .L_197)
.L_197:
        /*002c*/ 	.word	0x00000000
        /*0030*/ 	.short	0x0001
        /*0032*/ 	.short	0x0008
        /*0034*/ 	.byte	0x00, 0xf5, 0x21, 0x00


	//----- nvinfo : EIATTR_KPARAM_INFO
	.align		4
.L_198:
        /*0038*/ 	.byte	0x04, 0x17
        /*003a*/ 	.short	(.L_200 - .L_199)
.L_199:
        /*003c*/ 	.word	0x00000000
        /*0040*/ 	.short	0x0000
        /*0042*/ 	.short	0x0000
        /*0044*/ 	.byte	0x00, 0xf5, 0x21, 0x00


	//----- nvinfo : EIATTR_SPARSE_MMA_MASK
	.align		4
.L_200:
        /*0048*/ 	.byte	0x03, 0x50
        /*004a*/ 	.short	0x0000


	//----- nvinfo : EIATTR_MAXREG_COUNT
	.align		4
        /*004c*/ 	.byte	0x03, 0x1b
        /*004e*/ 	.short	0x00ff


	//----- nvinfo : EIATTR_MERCURY_ISA_VERSION
	.align		4
        /*0050*/ 	.byte	0x03, 0x5f
        /*0052*/ 	.short	0x0101


	//----- nvinfo : EIATTR_VRC_CTA_INIT_COUNT
	.align		4
        /*0054*/ 	.byte	0x02, 0x4a
	.zero		1
	.zero		1


	//----- nvinfo : EIATTR_EXIT_INSTR_OFFSETS
	.align		4
        /*0058*/ 	.byte	0x04, 0x1c
        /*005a*/ 	.short	(.L_202 - .L_201)


	//   ....[0]....
.L_201:
        /*005c*/ 	.word	0x000000c0


	//   ....[1]....
        /*0060*/ 	.word	0x00000160


	//----- nvinfo : EIATTR_CBANK_PARAM_SIZE
	.align		4
.L_202:
        /*0064*/ 	.byte	0x03, 0x19
        /*0066*/ 	.short	0x0018


	//----- nvinfo : EIATTR_PARAM_CBANK
	.align		4
        /*0068*/ 	.byte	0x04, 0x0a
        /*006a*/ 	.short	(.L_204 - .L_203)
	.align		4
.L_203:
        /*006c*/ 	.word	index@(.nv.constant0._Z14transposeNaivePfS_ii)
        /*0070*/ 	.short	0x0380
        /*0072*/ 	.short	0x0018


	//----- nvinfo : EIATTR_SW_WAR
	.align		4
.L_204:
        /*0074*/ 	.byte	0x04, 0x36
        /*0076*/ 	.short	(.L_206 - .L_205)
.L_205:
        /*0078*/ 	.word	0x00000008
.L_206:


//--------------------- .nv.info._Z19histogram_optimizedPhPji --------------------------
	.section	.nv.info._Z19histogram_optimizedPhPji,"",@"SHT_CUDA_INFO"
	.sectionflags	@""
	.align	4


	//----- nvinfo : EIATTR_CUDA_API_VERSION
	.align		4
        /*0000*/ 	.byte	0x04, 0x37
        /*0002*/ 	.short	(.L_208 - .L_207)
.L_207:
        /*0004*/ 	.word	0x00000082


	//----- nvinfo : EIATTR_KPARAM_INFO
	.align		4
.L_208:
        /*0008*/ 	.byte	0x04, 0x17
        /*000a*/ 	.short	(.L_210 - .L_209)
.L_209:
        /*000c*/ 	.word	0x00000000
        /*0010*/ 	.short	0x0002
        /*0012*/ 	.short	0x0010
        /*0014*/ 	.byte	0x00, 0xf0, 0x11, 0x00


	//----- nvinfo : EIATTR_KPARAM_INFO
	.align		4
.L_210:
        /*0018*/ 	.byte	0x04, 0x17
        /*001a*/ 	.short	(.L_212 - .L_211)
.L_211:
        /*001c*/ 	.word	0x00000000
        /*0020*/ 	.short	0x0001
        /*0022*/ 	.short	0x0008
        /*0024*/ 	.byte	0x00, 0xf5, 0x21, 0x00


	//----- nvinfo : EIATTR_KPARAM_INFO
	.align		4
.L_212:
        /*0028*/ 	.byte	0x04, 0x17
        /*002a*/ 	.short	(.L_214 - .L_213)
.L_213:
        /*002c*/ 	.word	0x00000000
        /*0030*/ 	.short	0x0000
        /*0032*/ 	.short	0x0000
        /*0034*/ 	.byte	0x00, 0xf5, 0x21, 0x00


	//----- nvinfo : EIATTR_SPARSE_MMA_MASK
	.align		4
.L_214:
        /*0038*/ 	.byte	0x03, 0x50
        /*003a*/ 	.short	0x0000


	//----- nvinfo : EIATTR_MAXREG_COUNT
	.align		4
        /*003c*/ 	.byte	0x03, 0x1b
        /*003e*/ 	.short	0x00ff


	//----- nvinfo : EIATTR_NUM_BARRIERS
	.align		4
        /*0040*/ 	.byte	0x02, 0x4c
        /*0042*/ 	.byte	0x01
	.zero		1


	//----- nvinfo : EIATTR_MERCURY_ISA_VERSION
	.align		4
        /*0044*/ 	.byte	0x03, 0x5f
        /*0046*/ 	.short	0x0101


	//----- nvinfo : EIATTR_VRC_CTA_INIT_COUNT
	.align		4
        /*0048*/ 	.byte	0x02, 0x4a
	.zero		1
	.zero		1


	//----- nvinfo : EIATTR_EXIT_INSTR_OFFSETS
	.align		4
        /*004c*/ 	.byte	0x04, 0x1c
        /*004e*/ 	.short	(.L_216 - .L_215)


	//   ....[0]....
.L_215:
        /*0050*/ 	.word	0x000006f0


	//   ....[1]....
        /*0054*/ 	.word	0x000007e0


	//----- nvinfo : EIATTR_CRS_STACK_SIZE
	.align		4
.L_216:
        /*0058*/ 	.byte	0x04, 0x1e
        /*005a*/ 	.short	(.L_218 - .L_217)
.L_217:
        /*005c*/ 	.word	0x00000000


	//----- nvinfo : EIATTR_CBANK_PARAM_SIZE
	.align		4
.L_218:
        /*0060*/ 	.byte	0x03, 0x19
        /*0062*/ 	.short	0x0014


	//----- nvinfo : EIATTR_PARAM_CBANK
	.align		4
        /*0064*/ 	.byte	0x04, 0x0a
        /*0066*/ 	.short	(.L_220 - .L_219)
	.align		4
.L_219:
        /*0068*/ 	.word	index@(.nv.constant0._Z19histogram_optimizedPhPji)
        /*006c*/ 	.short	0x0380
        /*006e*/ 	.short	0x0014


	//----- nvinfo : EIATTR_SW_WAR
	.align		4
.L_220:
        /*0070*/ 	.byte	0x04, 0x36
        /*0072*/ 	.short	(.L_222 - .L_221)
.L_221:
        /*0074*/ 	.word	0x00000008
.L_222:


//--------------------- .nv.info._Z15histogram_naivePhPji --------------------------
	.section	.nv.info._Z15histogram_naivePhPji,"",@"SHT_CUDA_INFO"
	.sectionflags	@""
	.align	4


	//----- nvinfo : EIATTR_CUDA_API_VERSION
	.align		4
        /*0000*/ 	.byte	0x04, 0x37
        /*0002*/ 	.short	(.L_224 - .L_223)
.L_223:
        /*0004*/ 	.word	0x00000082


	//----- nvinfo : EIATTR_KPARAM_INFO
	.align		4
.L_224:
        /*0008*/ 	.byte	0x04, 0x17
        /*000a*/ 	.short	(.L_226 - .L_225)
.L_225:
        /*000c*/ 	.word	0x00000000
        /*0010*/ 	.short	0x0002
        /*0012*/ 	.short	0x0010
        /*0014*/ 	.byte	0x00, 0xf0, 0x11, 0x00


	//----- nvinfo : EIATTR_KPARAM_INFO
	.align		4
.L_226:
        /*0018*/ 	.byte	0x04, 0x17
        /*001a*/ 	.short	(.L_228 - .L_227)
.L_227:
        /*001c*/ 	.word	0x00000000
        /*0020*/ 	.short	0x0001
        /*0022*/ 	.short	0x0008
        /*0024*/ 	.byte	0x00, 0xf5, 0x21, 0x00


	//----- nvinfo : EIATTR_KPARAM_INFO
	.align		4
.L_228:
        /*0028*/ 	.byte	0x04, 0x17
        /*002a*/ 	.short	(.L_230 - .L_229)
.L_229:
        /*002c*/ 	.word	0x00000000
        /*0030*/ 	.short	0x0000
        /*0032*/ 	.short	0x0000
        /*0034*/ 	.byte	0x00, 0xf5, 0x21, 0x00


	//----- nvinfo : EIATTR_SPARSE_MMA_MASK
	.align		4
.L_230:
        /*0038*/ 	.byte	0x03, 0x50
        /*003a*/ 	.short	0x0000


	//----- nvinfo : EIATTR_MAXREG_COUNT
	.align		4
        /*003c*/ 	.byte	0x03, 0x1b
        /*003e*/ 	.short	0x00ff


	//----- nvinfo : EIATTR_MERCURY_ISA_VERSION
	.align		4
        /*0040*/ 	.byte	0x03, 0x5f
        /*0042*/ 	.short	0x0101


	//----- nvinfo : EIATTR_VRC_CTA_INIT_COUNT
	.align		4
        /*0044*/ 	.byte	0x02, 0x4a
	.zero		1
	.zero		1


	//----- nvinfo : EIATTR_EXIT_INSTR_OFFSETS
	.align		4
        /*0048*/ 	.byte	0x04, 0x1c
        /*004a*/ 	.short	(.L_232 - .L_231)


	//   ....[0]....
.L_231:
        /*004c*/ 	.word	0x00000070


	//   ....[1]....
        /*0050*/ 	.word	0x00000110


	//----- nvinfo : EIATTR_CBANK_PARAM_SIZE
	.align		4
.L_232:
        /*0054*/ 	.byte	0x03, 0x19
        /*0056*/ 	.short	0x0014


	//----- nvinfo : EIATTR_PARAM_CBANK
	.align		4
        /*0058*/ 	.byte	0x04, 0x0a
        /*005a*/ 	.short	(.L_234 - .L_233)
	.align		4
.L_233:
        /*005c*/ 	.word	index@(.nv.constant0._Z15histogram_naivePhPji)
        /*0060*/ 	.short	0x0380
        /*0062*/ 	.short	0x0014


	//----- nvinfo : EIATTR_SW_WAR
	.align		4
.L_234:
        /*0064*/ 	.byte	0x04, 0x36
        /*0066*/ 	.short	(.L_236 - .L_235)
.L_235:
        /*0068*/ 	.word	0x00000008
.L_236:


//--------------------- .nv.info._Z19updateParticles_SoA13Particles_SoAif --------------------------
	.section	.nv.info._Z19updateParticles_SoA13Particles_SoAif,"",@"SHT_CUDA_INFO"
	.sectionflags	@""
	.align	4


	//----- nvinfo : EIATTR_CUDA_API_VERSION
	.align		4
        /*0000*/ 	.byte	0x04, 0x37
        /*0002*/ 	.short	(.L_238 - .L_237)
.L_237:
        /*0004*/ 	.word	0x00000082


	//----- nvinfo : EIATTR_KPARAM_INFO
	.align		4
.L_238:
        /*0008*/ 	.byte	0x04, 0x17
        /*000a*/ 	.short	(.L_240 - .L_239)
.L_239:
        /*000c*/ 	.word	0x00000000
        /*0010*/ 	.short	0x0002
        /*0012*/ 	.short	0x0034
        /*0014*/ 	.byte	0x00, 0xf0, 0x11, 0x00


	//----- nvinfo : EIATTR_KPARAM_INFO
	.align		4
.L_240:
        /*0018*/ 	.byte	0x04, 0x17
        /*001a*/ 	.short	(.L_242 - .L_241)
.L_241:
        /*001c*/ 	.word	0x00000000
        /*0020*/ 	.short	0x0001
        /*0022*/ 	.short	0x0030
        /*0024*/ 	.byte	0x00, 0xf0, 0x11, 0x00


	//----- nvinfo : EIATTR_KPARAM_INFO
	.align		4
.L_242:
        /*0028*/ 	.byte	0x04, 0x17
        /*002a*/ 	.short	(.L_244 - .L_243)
.L_243:
        /*002c*/ 	.word	0x00000000
        /*0030*/ 	.short	0x0000
        /*0032*/ 	.short	0x0000
        /*0034*/ 	.byte	0x00, 0xf0, 0xc1, 0x00


	//----- nvinfo : EIATTR_SPARSE_MMA_MASK
	.align		4
.L_244:
        /*0038*/ 	.byte	0x03, 0x50
        /*003a*/ 	.short	0x0000


	//----- nvinfo : EIATTR_MAXREG_COUNT
	.align		4
        /*003c*/ 	.byte	0x03, 0x1b
        /*003e*/ 	.short	0x00ff


	//----- nvinfo : EIATTR_MERCURY_ISA_VERSION
	.align		4
        /*0040*/ 	.byte	0x03, 0x5f
        /*0042*/ 	.short	0x0101


	//----- nvinfo : EIATTR_VRC_CTA_INIT_COUNT
	.align		4
        /*0044*/ 	.byte	0x02, 0x4a
	.zero		1
	.zero		1


	//----- nvinfo : EIATTR_EXIT_INSTR_OFFSETS
	.align		4
        /*0048*/ 	.byte	0x04, 0x1c
        /*004a*/ 	.short	(.L_246 - .L_245)


	//   ....[0]....
.L_245:
        /*004c*/ 	.word	0x00000070


	//   ....[1]....
        /*0050*/ 	.word	0x00000250


	//----- nvinfo : EIATTR_CBANK_PARAM_SIZE
	.align		4
.L_246:
        /*0054*/ 	.byte	0x03, 0x19
        /*0056*/ 	.short	0x0038


	//----- nvinfo : EIATTR_PARAM_CBANK
	.align		4
        /*0058*/ 	.byte	0x04, 0x0a
        /*005a*/ 	.short	(.L_248 - .L_247)
	.align		4
.L_247:
        /*005c*/ 	.word	index@(.nv.constant0._Z19updateParticles_SoA13Particles_SoAif)
        /*0060*/ 	.short	0x0380
        /*0062*/ 	.short	0x0038


	//----- nvinfo : EIATTR_SW_WAR
	.align		4
.L_248:
        /*0064*/ 	.byte	0x04, 0x36
        /*0066*/ 	.short	(.L_250 - .L_249)
.L_249:
        /*0068*/ 	.word	0x00000008
.L_250:


//--------------------- .nv.info._Z19updateParticles_AoSP12Particle_AoSif --------------------------
	.section	.nv.info._Z19updateParticles_AoSP12Particle_AoSif,"",@"SHT_CUDA_INFO"
	.sectionflags	@""
	.align	4


	//----- nvinfo : EIATTR_CUDA_API_VERSION
	.align		4
        /*0000*/ 	.byte	0x04, 0x37
        /*0002*/ 	.short	(.L_252 - .L_251)
.L_251:
        /*0004*/ 	.word	0x00000082


	//----- nvinfo : EIATTR_KPARAM_INFO
	.align		4
.L_252:
        /*0008*/ 	.byte	0x04, 0x17
        /*000a*/ 	.short	(.L_254 - .L_253)
.L_253:
        /*000c*/ 	.word	0x00000000
        /*0010*/ 	.short	0x0002
        /*0012*/ 	.short	0x000c
        /*0014*/ 	.byte	0x00, 0xf0, 0x11, 0x00


	//----- nvinfo : EIATTR_KPARAM_INFO
	.align		4
.L_254:
        /*0018*/ 	.byte	0x04, 0x17
        /*001a*/ 	.short	(.L_256 - .L_255)
.L_255:
        /*001c*/ 	.word	0x00000000
        /*0020*/ 	.short	0x0001
        /*0022*/ 	.short	0x0008
        /*0024*/ 	.byte	0x00, 0xf0, 0x11, 0x00


	//----- nvinfo : EIATTR_KPARAM_INFO
	.align		4
.L_256:
        /*0028*/ 	.byte	0x04, 0x17
        /*002a*/ 	.short	(.L_258 - .L_257)
.L_257:
        /*002c*/ 	.word	0x00000000
        /*0030*/ 	.short	0x0000
        /*0032*/ 	.short	0x0000
        /*0034*/ 	.byte	0x00, 0xf5, 0x21, 0x00


	//----- nvinfo : EIATTR_SPARSE_MMA_MASK
	.align		4
.L_258:
        /*0038*/ 	.byte	0x03, 0x50
        /*003a*/ 	.short	0x0000


	//----- nvinfo : EIATTR_MAXREG_COUNT
	.align		4
        /*003c*/ 	.byte	0x03, 0x1b
        /*003e*/ 	.short	0x00ff


	//----- nvinfo : EIATTR_MERCURY_ISA_VERSION
	.align		4
        /*0040*/ 	.byte	0x03, 0x5f
        /*0042*/ 	.short	0x0101


	//----- nvinfo : EIATTR_VRC_CTA_INIT_COUNT
	.align		4
        /*0044*/ 	.byte	0x02, 0x4a
	.zero		1
	.zero		1


	//----- nvinfo : EIATTR_EXIT_INSTR_OFFSETS
	.align		4
        /*0048*/ 	.byte	0x04, 0x1c
        /*004a*/ 	.short	(.L_260 - .L_259)


	//   ....[0]....
.L_259:
        /*004c*/ 	.word	0x00000070


	//   ....[1]....
        /*0050*/ 	.word	0x000001a0


	//----- nvinfo : EIATTR_CBANK_PARAM_SIZE
	.align		4
.L_260:
        /*0054*/ 	.byte	0x03, 0x19
        /*0056*/ 	.short	0x0010


	//----- nvinfo : EIATTR_PARAM_CBANK
	.align		4
        /*0058*/ 	.byte	0x04, 0x0a
        /*005a*/ 	.short	(.L_262 - .L_261)
	.align		4
.L_261:
        /*005c*/ 	.word	index@(.nv.constant0._Z19updateParticles_AoSP12Particle_AoSif)
        /*0060*/ 	.short	0x0380
        /*0062*/ 	.short	0x0010


	//----- nvinfo : EIATTR_SW_WAR
	.align		4
.L_262:
        /*0064*/ 	.byte	0x04, 0x36
        /*0066*/ 	.short	(.L_264 - .L_263)
.L_263:
        /*0068*/ 	.word	0x00000008
.L_264:


//--------------------- .nv.callgraph             --------------------------
	.section	.nv.callgraph,"",@"SHT_CUDA_CALLGRAPH"
	.align	4
	.sectionentsize	8
	.align		4
        /*0000*/ 	.word	0x00000000
	.align		4
        /*0004*/ 	.word	0xffffffff
	.align		4
        /*0008*/ 	.word	0x00000000
	.align		4
        /*000c*/ 	.word	0xfffffffe
	.align		4
        /*0010*/ 	.word	0x00000000
	.align		4
        /*0014*/ 	.word	0xfffffffd
	.align		4
        /*0018*/ 	.word	0x00000000
	.align		4
        /*001c*/ 	.word	0xfffffffc


//--------------------- .nv.constant4             --------------------------
	.section	.nv.constant4,"a",@progbits
	.align	8
	.align		8
.nv.constant4:
        /*0000*/ 	.dword	__cudart_i2opi_f


//--------------------- .text._Z15processAdaptivePfS_if --------------------------
	.section	.text._Z15processAdaptivePfS_if,"ax",@progbits
	.align	128
        .global         _Z15processAdaptivePfS_if
        .type           _Z15processAdaptivePfS_if,@function
        .size           _Z15processAdaptivePfS_if,(.L_x_66 - _Z15processAdaptivePfS_if)
        .other          _Z15processAdaptivePfS_if,@"STO_CUDA_ENTRY STV_DEFAULT"
_Z15processAdaptivePfS_if:
.text._Z15processAdaptivePfS_if:
[----:B------:R-:W-:Y:S01]  /*0000*/  LDC R1, c[0x0][0x37c] ;  /* 0x0000df00ff017b82 */ /* 0x000fe20000000800 */
[----:B------:R-:W0:Y:S07]  /*0010*/  S2R R3, SR_TID.X ;  /* 0x0000000000037919 */ /* 0x000e2e0000002100 */
[----:B------:R-:W0:Y:S01]  /*0020*/  S2UR UR4, SR_CTAID.X ;  /* 0x00000000000479c3 */ /* 0x000e220000002500 */
[----:B------:R-:W1:Y:S07]  /*0030*/  LDCU UR5, c[0x0][0x390] ;  /* 0x00007200ff0577ac */ /* 0x000e6e0008000800 */
[----:B------:R-:W0:Y:S02]  /*0040*/  LDC R2, c[0x0][0x360] ;  /* 0x0000d800ff027b82 */ /* 0x000e240000000800 */
[----:B0-----:R-:W-:-:S05]  /*0050*/  IMAD R2, R2, UR4, R3 ;  /* 0x0000000402027c24 */ /* 0x001fca000f8e0203 */
[----:B-1----:R-:W-:-:S13]  /*0060*/  ISETP.GE.AND P0, PT, R2, UR5, PT ;  /* 0x0000000502007c0c */ /* 0x002fda000bf06270 */
[----:B------:R-:W-:Y:S05]  /*0070*/  @P0 EXIT ;  /* 0x000000000000094d */ /* 0x000fea0003800000 */
[----:B------:R-:W0:Y:S01]  /*0080*/  LDC.64 R4, c[0x0][0x380] ;  /* 0x0000e000ff047b82 */ /* 0x000e220000000a00 */
[----:B------:R-:W1:Y:S07]  /*0090*/  LDCU.64 UR6, c[0x0][0x358] ;  /* 0x00006b00ff0677ac */ /* 0x000e6e0008000a00 */
[----:B------:R-:W2:Y:S01]  /*00a0*/  LDC R0, c[0x0][0x394] ;  /* 0x0000e500ff007b82 */ /* 0x000ea20000000800 */
[----:B0-----:R-:W-:-:S05]  /*00b0*/  IMAD.WIDE R4, R2, 0x4, R4 ;  /* 0x0000000402047825 */ /* 0x001fca00078e0204 */
[----:B-1----:R0:W5:Y:S01]  /*00c0*/  LDG.E R3, desc[UR6][R4.64] ;  /* 0x0000000604037981 */ /* 0x002162000c1e1900 */
[----:B--2---:R-:W-:-:S13]  /*00d0*/  FSETP.GEU.AND P0, PT, R0, 0.5, PT ;  /* 0x3f0000000000780b */ /* 0x004fda0003f0e000 */
[----:B0-----:R-:W-:Y:S05]  /*00e0*/  @!P0 BRA `(.L_x_0) ;  /* 0x0000000c00c08947 */ /* 0x001fea0003800000 */
[----:B------:R-:W-:-:S05]  /*00f0*/  UMOV UR4, URZ ;  /* 0x000000ff00047c82 */ /* 0x000fca0008000000 */
.L_x_11:
[C---:B-----5:R-:W-:Y:S01]  /*0100*/  FMUL R0, R3.reuse, 0.63661974668502807617 ;  /* 0x3f22f98303007820 */ /* 0x060fe20000400000 */
[----:B------:R-:W-:Y:S01]  /*0110*/  FSETP.GE.AND P0, PT, |R3|, 105615, PT ;  /* 0x47ce47800300780b */ /* 0x000fe20003f06200 */
[----:B------:R-:W-:Y:S04]  /*0120*/  BSSY.RECONVERGENT B0, `(.L_x_1) ;  /* 0x0000065000007945 */ /* 0x000fe80003800200 */
[----:B------:R-:W0:Y:S02]  /*0130*/  F2I.NTZ R0, R0 ;  /* 0x0000000000007305 */ /* 0x000e240000203100 */
[----:B0-----:R-:W-:-:S05]  /*0140*/  I2FP.F32.S32 R4, R0 ;  /* 0x0000000000047245 */ /* 0x001fca0000201400 */
[----:B------:R-:W-:-:S04]  /*0150*/  FFMA R5, R4, -1.5707962512969970703, R3 ;  /* 0xbfc90fda04057823 */ /* 0x000fc80000000003 */
[----:B------:R-:W-:-:S04]  /*0160*/  FFMA R5, R4, -7.5497894158615963534e-08, R5 ;  /* 0xb3a2216804057823 */ /* 0x000fc80000000005 */
[----:B------:R-:W-:Y:S01]  /*0170*/  FFMA R5, R4, -5.3903029534742383927e-15, R5 ;  /* 0xa7c234c504057823 */ /* 0x000fe20000000005 */
[----:B------:R-:W-:-:S03]  /*0180*/  IMAD.MOV.U32 R4, RZ, RZ, R0 ;  /* 0x000000ffff047224 */ /* 0x000fc600078e0000 */
[----:B------:R-:W-:Y:S01]  /*0190*/  IMAD.MOV.U32 R10, RZ, RZ, R5 ;  /* 0x000000ffff0a7224 */ /* 0x000fe200078e0005 */
[----:B------:R-:W-:Y:S06]  /*01a0*/  @!P0 BRA `(.L_x_2) ;  /* 0x0000000400708947 */ /* 0x000fec0003800000 */
[----:B------:R-:W-:-:S13]  /*01b0*/  FSETP.NEU.AND P0, PT, |R3|, +INF , PT ;  /* 0x7f8000000300780b */ /* 0x000fda0003f0d200 */
[----:B------:R-:W-:Y:S01]  /*01c0*/  @!P0 FMUL R10, RZ, R3 ;  /* 0x00000003ff0a8220 */ /* 0x000fe20000400000 */
[----:B------:R-:W-:Y:S01]  /*01d0*/  @!P0 IMAD.MOV.U32 R0, RZ, RZ, RZ ;  /* 0x000000ffff008224 */ /* 0x000fe200078e00ff */
[----:B------:R-:W-:Y:S06]  /*01e0*/  @!P0 BRA `(.L_x_2) ;  /* 0x0000000400608947 */ /* 0x000fec0003800000 */
[----:B------:R-:W0:Y:S01]  /*01f0*/  LDC.64 R8, c[0x4][RZ] ;  /* 0x01000000ff087b82 */ /* 0x000e220000000a00 */
[----:B------:R-:W-:Y:S01]  /*0200*/  IMAD.SHL.U32 R0, R3, 0x100, RZ ;  /* 0x0000010003007824 */ /* 0x000fe200078e00ff */
[----:B------:R-:W-:Y:S01]  /*0210*/  UMOV UR5, URZ ;  /* 0x000000ff00057c82 */ /* 0x000fe20008000000 */
[----:B------:R-:W-:Y:S02]  /*0220*/  IMAD.MOV.U32 R7, RZ, RZ, RZ ;  /* 0x000000ffff077224 */ /* 0x000fe400078e00ff */
[----:B------:R-:W-:Y:S01]  /*0230*/  IMAD.MOV.U32 R21, RZ, RZ, RZ ;  /* 0x000000ffff157224 */ /* 0x000fe200078e00ff */
[----:B------:R-:W-:-:S07]  /*0240*/  LOP3.LUT R23, R0, 0x80000000, RZ, 0xfc, !PT ;  /* 0x8000000000177812 */ /* 0x000fce00078efcff */
.L_x_3:
[----:B0-----:R-:W-:-:S05]  /*0250*/  IMAD.WIDE.U32 R12, R21, 0x4, R8 ;  /* 0x00000004150c7825 */ /* 0x001fca00078e0008 */
[----:B------:R-:W2:Y:S01]  /*0260*/  LDG.E.CONSTANT R10, desc[UR6][R12.64] ;  /* 0x000000060c0a7981 */ /* 0x000ea2000c1e9900 */
[C---:B------:R-:W-:Y:S02]  /*0270*/  IMAD.SHL.U32 R0, R21.reuse, 0x4, RZ ;  /* 0x0000000415007824 */ /* 0x040fe400078e00ff */
[----:B------:R-:W-:-:S03]  /*0280*/  VIADD R21, R21, 0x1 ;  /* 0x0000000115157836 */ /* 0x000fc60000000000 */
[C---:B------:R-:W-:Y:S02]  /*0290*/  ISETP.EQ.AND P0, PT, R0.reuse, RZ, PT ;  /* 0x000000ff0000720c */ /* 0x040fe40003f02270 */
[C---:B------:R-:W-:Y:S02]  /*02a0*/  ISETP.EQ.AND P5, PT, R0.reuse, 0x4, PT ;  /* 0x000000040000780c */ /* 0x040fe40003fa2270 */
[C---:B------:R-:W-:Y:S02]  /*02b0*/  ISETP.EQ.AND P4, PT, R0.reuse, 0x8, PT ;  /* 0x000000080000780c */ /* 0x040fe40003f82270 */
[C---:B------:R-:W-:Y:S02]  /*02c0*/  ISETP.EQ.AND P3, PT, R0.reuse, 0xc, PT ;  /* 0x0000000c0000780c */ /* 0x040fe40003f62270 */
[C---:B------:R-:W-:Y:S02]  /*02d0*/  ISETP.EQ.AND P2, PT, R0.reuse, 0x10, PT ;  /* 0x000000100000780c */ /* 0x040fe40003f42270 */
[----:B------:R-:W-:Y:S01]  /*02e0*/  ISETP.EQ.AND P1, PT, R0, 0x14, PT ;  /* 0x000000140000780c */ /* 0x000fe20003f22270 */
[----:B--2---:R-:W-:-:S03]  /*02f0*/  IMAD.WIDE.U32 R10, R10, R23, RZ ;  /* 0x000000170a0a7225 */ /* 0x004fc600078e00ff */
[----:B------:R-:W-:-:S04]  /*0300*/  IADD3 R0, P6, PT, R10, R7, RZ ;  /* 0x000000070a007210 */ /* 0x000fc80007fde0ff */
[----:B------:R-:W-:Y:S01]  /*0310*/  IADD3.X R7, PT, PT, R11, UR5, RZ, P6, !PT ;  /* 0x000000050b077c10 */ /* 0x000fe2000b7fe4ff */
[--C-:B------:R-:W-:Y:S01]  /*0320*/  @P5 IMAD.MOV.U32 R15, RZ, RZ, R0.reuse ;  /* 0x000000ffff0f5224 */ /* 0x100fe200078e0000 */
[----:B------:R-:W-:Y:S01]  /*0330*/  ISETP.NE.AND P6, PT, R21, 0x6, PT ;  /* 0x000000061500780c */ /* 0x000fe20003fc5270 */
[--C-:B------:R-:W-:Y:S01]  /*0340*/  @P4 IMAD.MOV.U32 R16, RZ, RZ, R0.reuse ;  /* 0x000000ffff104224 */ /* 0x100fe200078e0000 */
[----:B------:R-:W-:Y:S01]  /*0350*/  @P0 MOV R6, R0 ;  /* 0x0000000000060202 */ /* 0x000fe20000000f00 */
[--C-:B------:R-:W-:Y:S02]  /*0360*/  @P3 IMAD.MOV.U32 R17, RZ, RZ, R0.reuse ;  /* 0x000000ffff113224 */ /* 0x100fe400078e0000 */
[--C-:B------:R-:W-:Y:S02]  /*0370*/  @P2 IMAD.MOV.U32 R18, RZ, RZ, R0.reuse ;  /* 0x000000ffff122224 */ /* 0x100fe400078e0000 */
[----:B------:R-:W-:-:S06]  /*0380*/  @P1 IMAD.MOV.U32 R19, RZ, RZ, R0 ;  /* 0x000000ffff131224 */ /* 0x000fcc00078e0000 */
[----:B------:R-:W-:Y:S05]  /*0390*/  @P6 BRA `(.L_x_3) ;  /* 0xfffffffc00ac6947 */ /* 0x000fea000383ffff */
[----:B------:R-:W-:Y:S01]  /*03a0*/  SHF.R.U32.HI R0, RZ, 0x17, R3 ;  /* 0x00000017ff007819 */ /* 0x000fe20000011603 */
[----:B------:R-:W-:Y:S03]  /*03b0*/  BSSY.RECONVERGENT B1, `(.L_x_4) ;  /* 0x0000029000017945 */ /* 0x000fe60003800200 */
[C---:B------:R-:W-:Y:S02]  /*03c0*/  LOP3.LUT R8, R0.reuse, 0xe0, RZ, 0xc0, !PT ;  /* 0x000000e000087812 */ /* 0x040fe400078ec0ff */
[----:B------:R-:W-:-:S03]  /*03d0*/  LOP3.LUT P6, RZ, R0, 0x1f, RZ, 0xc0, !PT ;  /* 0x0000001f00ff7812 */ /* 0x000fc600078cc0ff */
[----:B------:R-:W-:-:S05]  /*03e0*/  VIADD R8, R8, 0xffffff80 ;  /* 0xffffff8008087836 */ /* 0x000fca0000000000 */
[----:B------:R-:W-:-:S05]  /*03f0*/  SHF.R.U32.HI R8, RZ, 0x5, R8 ;  /* 0x00000005ff087819 */ /* 0x000fca0000011608 */
[----:B------:R-:W-:-:S05]  /*0400*/  IMAD.U32 R10, R8, -0x4, RZ ;  /* 0xfffffffc080a7824 */ /* 0x000fca00078e00ff */
[C---:B------:R-:W-:Y:S02]  /*0410*/  ISETP.EQ.AND P3, PT, R10.reuse, -0x18, PT ;  /* 0xffffffe80a00780c */ /* 0x040fe40003f62270 */
[C---:B------:R-:W-:Y:S02]  /*0420*/  ISETP.EQ.AND P4, PT, R10.reuse, -0x14, PT ;  /* 0xffffffec0a00780c */ /* 0x040fe40003f82270 */
[C---:B------:R-:W-:Y:S02]  /*0430*/  ISETP.EQ.AND P2, PT, R10.reuse, -0x10, PT ;  /* 0xfffffff00a00780c */ /* 0x040fe40003f42270 */
[C---:B------:R-:W-:Y:S02]  /*0440*/  ISETP.EQ.AND P1, PT, R10.reuse, -0xc, PT ;  /* 0xfffffff40a00780c */ /* 0x040fe40003f22270 */
[C---:B------:R-:W-:Y:S02]  /*0450*/  ISETP.EQ.AND P0, PT, R10.reuse, -0x8, PT ;  /* 0xfffffff80a00780c */ /* 0x040fe40003f02270 */
[----:B------:R-:W-:-:S03]  /*0460*/  ISETP.EQ.AND P5, PT, R10, RZ, PT ;  /* 0x000000ff0a00720c */ /* 0x000fc60003fa2270 */
[----:B------:R-:W-:Y:S01]  /*0470*/  @P3 IMAD.MOV.U32 R8, RZ, RZ, R6 ;  /* 0x000000ffff083224 */ /* 0x000fe200078e0006 */
[C---:B------:R-:W-:Y:S01]  /*0480*/  ISETP.EQ.AND P3, PT, R10.reuse, -0x4, PT ;  /* 0xfffffffc0a00780c */ /* 0x040fe20003f62270 */
[----:B------:R-:W-:Y:S01]  /*0490*/  @P4 IMAD.MOV.U32 R8, RZ, RZ, R15 ;  /* 0x000000ffff084224 */ /* 0x000fe200078e000f */
[----:B------:R-:W-:Y:S01]  /*04a0*/  @P4 MOV R9, R6 ;  /* 0x0000000600094202 */ /* 0x000fe20000000f00 */
[----:B------:R-:W-:Y:S01]  /*04b0*/  @P2 IMAD.MOV.U32 R8, RZ, RZ, R16 ;  /* 0x000000ffff082224 */ /* 0x000fe200078e0010 */
[----:B------:R-:W-:Y:S01]  /*04c0*/  ISETP.EQ.AND P4, PT, R10, 0x4, PT ;  /* 0x000000040a00780c */ /* 0x000fe20003f82270 */
[----:B------:R-:W-:Y:S02]  /*04d0*/  @P1 IMAD.MOV.U32 R8, RZ, RZ, R17 ;  /* 0x000000ffff081224 */ /* 0x000fe400078e0011 */
[----:B------:R-:W-:Y:S02]  /*04e0*/  @P0 IMAD.MOV.U32 R8, RZ, RZ, R18 ;  /* 0x000000ffff080224 */ /* 0x000fe400078e0012 */
[----:B------:R-:W-:-:S02]  /*04f0*/  @P2 IMAD.MOV.U32 R9, RZ, RZ, R15 ;  /* 0x000000ffff092224 */ /* 0x000fc400078e000f */
[----:B------:R-:W-:Y:S02]  /*0500*/  @P1 IMAD.MOV.U32 R9, RZ, RZ, R16 ;  /* 0x000000ffff091224 */ /* 0x000fe400078e0010 */
[----:B------:R-:W-:Y:S01]  /*0510*/  @P3 MOV R8, R19 ;  /* 0x0000001300083202 */ /* 0x000fe20000000f00 */
[----:B------:R-:W-:Y:S02]  /*0520*/  @P5 IMAD.MOV.U32 R8, RZ, RZ, R7 ;  /* 0x000000ffff085224 */ /* 0x000fe400078e0007 */
[----:B------:R-:W-:Y:S02]  /*0530*/  @P0 IMAD.MOV.U32 R9, RZ, RZ, R17 ;  /* 0x000000ffff090224 */ /* 0x000fe400078e0011 */
[----:B------:R-:W-:Y:S02]  /*0540*/  @P3 IMAD.MOV.U32 R9, RZ, RZ, R18 ;  /* 0x000000ffff093224 */ /* 0x000fe400078e0012 */
[----:B------:R-:W-:Y:S02]  /*0550*/  @P5 IMAD.MOV.U32 R9, RZ, RZ, R19 ;  /* 0x000000ffff095224 */ /* 0x000fe400078e0013 */
[----:B------:R-:W-:-:S02]  /*0560*/  @P4 IMAD.MOV.U32 R9, RZ, RZ, R7 ;  /* 0x000000ffff094224 */ /* 0x000fc400078e0007 */
[----:B------:R-:W-:Y:S01]  /*0570*/  IMAD.MOV.U32 R12, RZ, RZ, R8 ;  /* 0x000000ffff0c7224 */ /* 0x000fe200078e0008 */
[----:B------:R-:W-:Y:S06]  /*0580*/  @!P6 BRA `(.L_x_5) ;  /* 0x00000000002ce947 */ /* 0x000fec0003800000 */
[----:B------:R-:W-:Y:S01]  /*0590*/  @P2 IMAD.MOV.U32 R8, RZ, RZ, R6 ;  /* 0x000000ffff082224 */ /* 0x000fe200078e0006 */
[----:B------:R-:W-:Y:S01]  /*05a0*/  LOP3.LUT R0, R0, 0x1f, RZ, 0xc0, !PT ;  /* 0x0000001f00007812 */ /* 0x000fe200078ec0ff */
[----:B------:R-:W-:Y:S02]  /*05b0*/  @P1 IMAD.MOV.U32 R8, RZ, RZ, R15 ;  /* 0x000000ffff081224 */ /* 0x000fe400078e000f */
[----:B------:R-:W-:Y:S01]  /*05c0*/  @P0 IMAD.MOV.U32 R8, RZ, RZ, R16 ;  /* 0x000000ffff080224 */ /* 0x000fe200078e0010 */
[----:B------:R-:W-:Y:S02]  /*05d0*/  ISETP.EQ.AND P0, PT, R10, 0x8, PT ;  /* 0x000000080a00780c */ /* 0x000fe40003f02270 */
[----:B------:R-:W-:Y:S01]  /*05e0*/  @P3 MOV R8, R17 ;  /* 0x0000001100083202 */ /* 0x000fe20000000f00 */
[----:B------:R-:W-:Y:S01]  /*05f0*/  @P5 IMAD.MOV.U32 R8, RZ, RZ, R18 ;  /* 0x000000ffff085224 */ /* 0x000fe200078e0012 */
[----:B------:R-:W-:Y:S01]  /*0600*/  SHF.L.W.U32.HI R12, R9, R0, R12 ;  /* 0x00000000090c7219 */ /* 0x000fe20000010e0c */
[----:B------:R-:W-:-:S08]  /*0610*/  @P4 IMAD.MOV.U32 R8, RZ, RZ, R19 ;  /* 0x000000ffff084224 */ /* 0x000fd000078e0013 */
[----:B------:R-:W-:-:S05]  /*0620*/  @P0 IMAD.MOV.U32 R8, RZ, RZ, R7 ;  /* 0x000000ffff080224 */ /* 0x000fca00078e0007 */
[----:B------:R-:W-:-:S07]  /*0630*/  SHF.L.W.U32.HI R9, R8, R0, R9 ;  /* 0x0000000008097219 */ /* 0x000fce0000010e09 */
.L_x_5:
[----:B------:R-:W-:Y:S05]  /*0640*/  BSYNC.RECONVERGENT B1 ;  /* 0x0000000000017941 */ /* 0x000fea0003800200 */
.L_x_4:
[C---:B------:R-:W-:Y:S01]  /*0650*/  SHF.L.W.U32.HI R7, R9.reuse, 0x2, R12 ;  /* 0x0000000209077819 */ /* 0x040fe20000010e0c */
[----:B------:R-:W-:Y:S01]  /*0660*/  IMAD.SHL.U32 R9, R9, 0x4, RZ ;  /* 0x0000000409097824 */ /* 0x000fe200078e00ff */
[----:B------:R-:W-:Y:S01]  /*0670*/  UMOV UR8, 0x54442d19 ;  /* 0x54442d1900087882 */ /* 0x000fe20000000000 */
[----:B------:R-:W-:Y:S01]  /*0680*/  UMOV UR9, 0x3bf921fb ;  /* 0x3bf921fb00097882 */ /* 0x000fe20000000000 */
[----:B------:R-:W-:Y:S02]  /*0690*/  SHF.R.S32.HI R0, RZ, 0x1f, R7 ;  /* 0x0000001fff007819 */ /* 0x000fe40000011407 */
[----:B------:R-:W-:Y:S02]  /*06a0*/  ISETP.GE.AND P0, PT, R3, RZ, PT ;  /* 0x000000ff0300720c */ /* 0x000fe40003f06270 */
[C---:B------:R-:W-:Y:S02]  /*06b0*/  LOP3.LUT R10, R0.reuse, R9, RZ, 0x3c, !PT ;  /* 0x00000009000a7212 */ /* 0x040fe400078e3cff */
[----:B------:R-:W-:-:S02]  /*06c0*/  LOP3.LUT R11, R0, R7, RZ, 0x3c, !PT ;  /* 0x00000007000b7212 */ /* 0x000fc400078e3cff */
[----:B------:R-:W-:Y:S02]  /*06d0*/  SHF.R.U32.HI R0, RZ, 0x1e, R12 ;  /* 0x0000001eff007819 */ /* 0x000fe4000001160c */
[----:B------:R-:W0:Y:S01]  /*06e0*/  I2F.F64.S64 R8, R10 ;  /* 0x0000000a00087312 */ /* 0x000e220000301c00 */
[C---:B------:R-:W-:Y:S02]  /*06f0*/  LOP3.LUT R12, R7.reuse, R3, RZ, 0x3c, !PT ;  /* 0x00000003070c7212 */ /* 0x040fe400078e3cff */
[----:B------:R-:W-:Y:S02]  /*0700*/  LEA.HI R0, R7, R0, RZ, 0x1 ;  /* 0x0000000007007211 */ /* 0x000fe400078f08ff */
[----:B------:R-:W-:-:S03]  /*0710*/  ISETP.GE.AND P1, PT, R12, RZ, PT ;  /* 0x000000ff0c00720c */ /* 0x000fc60003f26270 */
[----:B------:R-:W-:-:S04]  /*0720*/  IMAD.MOV R7, RZ, RZ, -R0 ;  /* 0x000000ffff077224 */ /* 0x000fc800078e0a00 */
[----:B------:R-:W-:Y:S01]  /*0730*/  @!P0 IMAD.MOV.U32 R0, RZ, RZ, R7 ;  /* 0x000000ffff008224 */ /* 0x000fe200078e0007 */
[----:B0-----:R-:W-:-:S10]  /*0740*/  DMUL R8, R8, UR8 ;  /* 0x0000000808087c28 */ /* 0x001fd40008000000 */
[----:B------:R-:W0:Y:S02]  /*0750*/  F2F.F32.F64 R8, R8 ;  /* 0x0000000800087310 */ /* 0x000e240000301000 */
[----:B0-----:R-:W-:-:S07]  /*0760*/  FSEL R10, -R8, R8, !P1 ;  /* 0x00000008080a7208 */ /* 0x001fce0004800100 */
.L_x_2:
[----:B------:R-:W-:Y:S05]  /*0770*/  BSYNC.RECONVERGENT B0 ;  /* 0x0000000000007941 */ /* 0x000fea0003800200 */
.L_x_1:
[----:B------:R-:W-:Y:S02]  /*0780*/  IMAD.MOV.U32 R12, RZ, RZ, 0x37cbac00 ;  /* 0x37cbac00ff0c7424 */ /* 0x000fe400078e00ff */
[----:B------:R-:W-:Y:S01]  /*0790*/  FMUL R9, R10, R10 ;  /* 0x0000000a0a097220 */ /* 0x000fe20000400000 */
[C---:B------:R-:W-:Y:S01]  /*07a0*/  LOP3.LUT R7, R0.reuse, 0x1, RZ, 0xc0, !PT ;  /* 0x0000000100077812 */ /* 0x040fe200078ec0ff */
[----:B------:R-:W-:Y:S01]  /*07b0*/  BSSY.RECONVERGENT B0, `(.L_x_6) ;  /* 0x000006c000007945 */ /* 0x000fe20003800200 */
[----:B------:R-:W-:Y:S01]  /*07c0*/  MOV R13, 0x3d2aaabb ;  /* 0x3d2aaabb000d7802 */ /* 0x000fe20000000f00 */
[----:B------:R-:W-:Y:S01]  /*07d0*/  FFMA R8, R9, R12, -0.0013887860113754868507 ;  /* 0xbab607ed09087423 */ /* 0x000fe2000000000c */
[----:B------:R-:W-:Y:S01]  /*07e0*/  ISETP.NE.U32.AND P0, PT, R7, 0x1, PT ;  /* 0x000000010700780c */ /* 0x000fe20003f05070 */
[----:B------:R-:W-:Y:S01]  /*07f0*/  IMAD.MOV.U32 R7, RZ, RZ, 0x3effffff ;  /* 0x3effffffff077424 */ /* 0x000fe200078e00ff */
[----:B------:R-:W-:Y:S02]  /*0800*/  LOP3.LUT P1, RZ, R0, 0x2, RZ, 0xc0, !PT ;  /* 0x0000000200ff7812 */ /* 0x000fe4000782c0ff */
[----:B------:R-:W-:-:S02]  /*0810*/  FSEL R8, R8, -0.00019574658654164522886, !P0 ;  /* 0xb94d415308087808 */ /* 0x000fc40004000000 */
[----:B------:R-:W-:Y:S02]  /*0820*/  FSEL R14, R13, 0.0083327032625675201416, !P0 ;  /* 0x3c0885e40d0e7808 */ /* 0x000fe40004000000 */
[----:B------:R-:W-:Y:S02]  /*0830*/  FSEL R0, R10, 1, P0 ;  /* 0x3f8000000a007808 */ /* 0x000fe40000000000 */
[----:B------:R-:W-:Y:S01]  /*0840*/  FSEL R21, -R7, -0.16666662693023681641, !P0 ;  /* 0xbe2aaaa807157808 */ /* 0x000fe20004000100 */
[----:B------:R-:W-:Y:S01]  /*0850*/  FFMA R8, R9, R8, R14 ;  /* 0x0000000809087223 */ /* 0x000fe2000000000e */
[----:B------:R-:W-:Y:S01]  /*0860*/  FSETP.GE.AND P0, PT, |R3|, 105615, PT ;  /* 0x47ce47800300780b */ /* 0x000fe20003f06200 */
[C---:B------:R-:W-:Y:S02]  /*0870*/  FFMA R11, R9.reuse, R0, RZ ;  /* 0x00000000090b7223 */ /* 0x040fe400000000ff */
[----:B------:R-:W-:-:S04]  /*0880*/  FFMA R8, R9, R8, R21 ;  /* 0x0000000809087223 */ /* 0x000fc80000000015 */
[----:B------:R-:W-:-:S04]  /*0890*/  FFMA R14, R11, R8, R0 ;  /* 0x000000080b0e7223 */ /* 0x000fc80000000000 */
[----:B------:R-:W-:Y:S02]  /*08a0*/  @P1 FADD R14, RZ, -R14 ;  /* 0x8000000eff0e1221 */ /* 0x000fe40000000000 */
[----:B------:R-:W-:Y:S05]  /*08b0*/  @!P0 BRA `(.L_x_7) ;  /* 0x00000004006c8947 */ /* 0x000fea0003800000 */
        /* <DEDUP_REMOVED lines=10> */
.L_x_8:
[----:B0-----:R-:W-:-:S06]  /*0960*/  IMAD.WIDE.U32 R8, R23, 0x4, R4 ;  /* 0x0000000417087825 */ /* 0x001fcc00078e0004 */
        /* <DEDUP_REMOVED lines=32> */
[----:B------:R-:W-:-:S03]  /*0b70*/  ISETP.EQ.AND P5, PT, R9, 0x4, PT ;  /* 0x000000040900780c */ /* 0x000fc60003fa2270 */
[----:B------:R-:W-:Y:S02]  /*0b80*/  @P3 MOV R0, R6 ;  /* 0x0000000600003202 */ /* 0x000fe40000000f00 */
[----:B------:R-:W-:Y:S01]  /*0b90*/  @P4 IMAD.MOV.U32 R4, RZ, RZ, R6 ;  /* 0x000000ffff044224 */ /* 0x000fe200078e0006 */
[C---:B------:R-:W-:Y:S01]  /*0ba0*/  ISETP.EQ.AND P3, PT, R9.reuse, -0x4, PT ;  /* 0xfffffffc0900780c */ /* 0x040fe20003f62270 */
[--C-:B------:R-:W-:Y:S01]  /*0bb0*/  @P4 IMAD.MOV.U32 R0, RZ, RZ, R15.reuse ;  /* 0x000000ffff004224 */ /* 0x100fe200078e000f */
[----:B------:R-:W-:Y:S01]  /*0bc0*/  ISETP.EQ.AND P4, PT, R9, RZ, PT ;  /* 0x000000ff0900720c */ /* 0x000fe20003f82270 */
[----:B------:R-:W-:Y:S02]  /*0bd0*/  @P2 IMAD.MOV.U32 R4, RZ, RZ, R15 ;  /* 0x000000ffff042224 */ /* 0x000fe400078e000f */
[--C-:B------:R-:W-:Y:S02]  /*0be0*/  @P2 IMAD.MOV.U32 R0, RZ, RZ, R16.reuse ;  /* 0x000000ffff002224 */ /* 0x100fe400078e0010 */
[----:B------:R-:W-:-:S02]  /*0bf0*/  @P1 IMAD.MOV.U32 R4, RZ, RZ, R16 ;  /* 0x000000ffff041224 */ /* 0x000fc400078e0010 */
[--C-:B------:R-:W-:Y:S01]  /*0c00*/  @P1 IMAD.MOV.U32 R0, RZ, RZ, R17.reuse ;  /* 0x000000ffff001224 */ /* 0x100fe200078e0011 */
[----:B------:R-:W-:Y:S01]  /*0c10*/  @P0 MOV R0, R18 ;  /* 0x0000001200000202 */ /* 0x000fe20000000f00 */
[----:B------:R-:W-:Y:S02]  /*0c20*/  @P0 IMAD.MOV.U32 R4, RZ, RZ, R17 ;  /* 0x000000ffff040224 */ /* 0x000fe400078e0011 */
[----:B------:R-:W-:Y:S02]  /*0c30*/  @P3 IMAD.MOV.U32 R4, RZ, RZ, R18 ;  /* 0x000000ffff043224 */ /* 0x000fe400078e0012 */
[--C-:B------:R-:W-:Y:S02]  /*0c40*/  @P3 IMAD.MOV.U32 R0, RZ, RZ, R19.reuse ;  /* 0x000000ffff003224 */ /* 0x100fe400078e0013 */
[----:B------:R-:W-:Y:S02]  /*0c50*/  @P4 IMAD.MOV.U32 R4, RZ, RZ, R19 ;  /* 0x000000ffff044224 */ /* 0x000fe400078e0013 */
[----:B------:R-:W-:-:S02]  /*0c60*/  @P4 IMAD.MOV.U32 R0, RZ, RZ, R21 ;  /* 0x000000ffff004224 */ /* 0x000fc400078e0015 */
[----:B------:R-:W-:Y:S01]  /*0c70*/  @P5 IMAD.MOV.U32 R4, RZ, RZ, R21 ;  /* 0x000000ffff045224 */ /* 0x000fe200078e0015 */
[----:B------:R-:W-:Y:S06]  /*0c80*/  @!P6 BRA `(.L_x_10) ;  /* 0x00000000002ce947 */ /* 0x000fec0003800000 */
[----:B------:R-:W-:Y:S02]  /*0c90*/  @P2 IMAD.MOV.U32 R5, RZ, RZ, R6 ;  /* 0x000000ffff052224 */ /* 0x000fe400078e0006 */
[----:B------:R-:W-:Y:S01]  /*0ca0*/  @P1 IMAD.MOV.U32 R5, RZ, RZ, R15 ;  /* 0x000000ffff051224 */ /* 0x000fe200078e000f */
[----:B------:R-:W-:Y:S01]  /*0cb0*/  @P0 MOV R5, R16 ;  /* 0x0000001000050202 */ /* 0x000fe20000000f00 */
[----:B------:R-:W-:Y:S01]  /*0cc0*/  @P3 IMAD.MOV.U32 R5, RZ, RZ, R17 ;  /* 0x000000ffff053224 */ /* 0x000fe200078e0011 */
[----:B------:R-:W-:Y:S01]  /*0cd0*/  ISETP.EQ.AND P0, PT, R9, 0x8, PT ;  /* 0x000000080900780c */ /* 0x000fe20003f02270 */
[----:B------:R-:W-:Y:S01]  /*0ce0*/  @P4 IMAD.MOV.U32 R5, RZ, RZ, R18 ;  /* 0x000000ffff054224 */ /* 0x000fe200078e0012 */
[----:B------:R-:W-:Y:S01]  /*0cf0*/  LOP3.LUT R9, R8, 0x1f, RZ, 0xc0, !PT ;  /* 0x0000001f08097812 */ /* 0x000fe200078ec0ff */
[----:B------:R-:W-:-:S03]  /*0d00*/  @P5 IMAD.MOV.U32 R5, RZ, RZ, R19 ;  /* 0x000000ffff055224 */ /* 0x000fc600078e0013 */
[----:B------:R-:W-:-:S07]  /*0d10*/  SHF.L.W.U32.HI R0, R4, R9, R0 ;  /* 0x0000000904007219 */ /* 0x000fce0000010e00 */
[----:B------:R-:W-:-:S05]  /*0d20*/  @P0 IMAD.MOV.U32 R5, RZ, RZ, R21 ;  /* 0x000000ffff050224 */ /* 0x000fca00078e0015 */
[----:B------:R-:W-:-:S07]  /*0d30*/  SHF.L.W.U32.HI R4, R5, R9, R4 ;  /* 0x0000000905047219 */ /* 0x000fce0000010e04 */
.L_x_10:
[----:B------:R-:W-:Y:S05]  /*0d40*/  BSYNC.RECONVERGENT B1 ;  /* 0x0000000000017941 */ /* 0x000fea0003800200 */
.L_x_9:
        /* <DEDUP_REMOVED lines=9> */
[C---:B------:R-:W-:Y:S02]  /*0de0*/  LOP3.LUT R3, R5.reuse, R3, RZ, 0x3c, !PT ;  /* 0x0000000305037212 */ /* 0x040fe400078e3cff */
[----:B------:R-:W0:Y:S01]  /*0df0*/  I2F.F64.S64 R8, R8 ;  /* 0x0000000800087312 */ /* 0x000e220000301c00 */
[----:B------:R-:W-:Y:S02]  /*0e00*/  LEA.HI R4, R5, R0, RZ, 0x1 ;  /* 0x0000000005047211 */ /* 0x000fe400078f08ff */
[----:B------:R-:W-:-:S03]  /*0e10*/  ISETP.GE.AND P0, PT, R3, RZ, PT ;  /* 0x000000ff0300720c */ /* 0x000fc60003f06270 */
[----:B------:R-:W-:-:S04]  /*0e20*/  IMAD.MOV R0, RZ, RZ, -R4 ;  /* 0x000000ffff007224 */ /* 0x000fc800078e0a04 */
[----:B------:R-:W-:Y:S01]  /*0e30*/  @!P1 IMAD.MOV.U32 R4, RZ, RZ, R0 ;  /* 0x000000ffff049224 */ /* 0x000fe200078e0000 */
[----:B0-----:R-:W-:-:S10]  /*0e40*/  DMUL R10, R8, UR8 ;  /* 0x00000008080a7c28 */ /* 0x001fd40008000000 */
[----:B------:R-:W0:Y:S02]  /*0e50*/  F2F.F32.F64 R10, R10 ;  /* 0x0000000a000a7310 */ /* 0x000e240000301000 */
[----:B0-----:R-:W-:-:S07]  /*0e60*/  FSEL R5, -R10, R10, !P0 ;  /* 0x0000000a0a057208 */ /* 0x001fce0004000100 */
.L_x_7:
[----:B------:R-:W-:Y:S05]  /*0e70*/  BSYNC.RECONVERGENT B0 ;  /* 0x0000000000007941 */ /* 0x000fea0003800200 */
.L_x_6:
[----:B------:R-:W-:Y:S01]  /*0e80*/  FMUL R3, R5, R5 ;  /* 0x0000000505037220 */ /* 0x000fe20000400000 */
[C---:B------:R-:W-:Y:S01]  /*0e90*/  LOP3.LUT R0, R4.reuse, 0x1, RZ, 0xc0, !PT ;  /* 0x0000000104007812 */ /* 0x040fe200078ec0ff */
[----:B------:R-:W-:Y:S01]  /*0ea0*/  UIADD3 UR4, UPT, UPT, UR4, 0x1, URZ ;  /* 0x0000000104047890 */ /* 0x000fe2000fffe0ff */
[----:B------:R-:W-:Y:S01]  /*0eb0*/  IADD3 R4, PT, PT, R4, 0x1, RZ ;  /* 0x0000000104047810 */ /* 0x000fe20007ffe0ff */
[----:B------:R-:W-:Y:S01]  /*0ec0*/  FFMA R12, R3, R12, -0.0013887860113754868507 ;  /* 0xbab607ed030c7423 */ /* 0x000fe2000000000c */
[----:B------:R-:W-:Y:S01]  /*0ed0*/  ISETP.NE.U32.AND P0, PT, R0, 0x1, PT ;  /* 0x000000010000780c */ /* 0x000fe20003f05070 */
[----:B------:R-:W-:Y:S01]  /*0ee0*/  UISETP.NE.AND UP0, UPT, UR4, 0x64, UPT ;  /* 0x000000640400788c */ /* 0x000fe2000bf05270 */
[----:B------:R-:W-:Y:S02]  /*0ef0*/  LOP3.LUT P1, RZ, R4, 0x2, RZ, 0xc0, !PT ;  /* 0x0000000204ff7812 */ /* 0x000fe4000782c0ff */
[----:B------:R-:W-:Y:S02]  /*0f00*/  FSEL R8, R13, 0.0083327032625675201416, P0 ;  /* 0x3c0885e40d087808 */ /* 0x000fe40000000000 */
[----:B------:R-:W-:-:S02]  /*0f10*/  FSEL R12, R12, -0.00019574658654164522886, P0 ;  /* 0xb94d41530c0c7808 */ /* 0x000fc40000000000 */
[----:B------:R-:W-:Y:S02]  /*0f20*/  FSEL R0, R5, 1, !P0 ;  /* 0x3f80000005007808 */ /* 0x000fe40004000000 */
[----:B------:R-:W-:Y:S01]  /*0f30*/  FSEL R7, -R7, -0.16666662693023681641, P0 ;  /* 0xbe2aaaa807077808 */ /* 0x000fe20000000100 */
[C---:B------:R-:W-:Y:S02]  /*0f40*/  FFMA R8, R3.reuse, R12, R8 ;  /* 0x0000000c03087223 */ /* 0x040fe40000000008 */
[C---:B------:R-:W-:Y:S02]  /*0f50*/  FFMA R5, R3.reuse, R0, RZ ;  /* 0x0000000003057223 */ /* 0x040fe400000000ff */
[----:B------:R-:W-:-:S04]  /*0f60*/  FFMA R7, R3, R8, R7 ;  /* 0x0000000803077223 */ /* 0x000fc80000000007 */
[----:B------:R-:W-:-:S04]  /*0f70*/  FFMA R3, R5, R7, R0 ;  /* 0x0000000705037223 */ /* 0x000fc80000000000 */
[----:B------:R-:W-:-:S04]  /*0f80*/  @P1 FADD R3, RZ, -R3 ;  /* 0x80000003ff031221 */ /* 0x000fc80000000000 */
[----:B------:R-:W-:Y:S01]  /*0f90*/  FMUL R3, R14, R3 ;  /* 0x000000030e037220 */ /* 0x000fe20000400000 */
[----:B------:R-:W-:Y:S06]  /*0fa0*/  BRA.U UP0, `(.L_x_11) ;  /* 0xfffffff100547547 */ /* 0x000fec000b83ffff */
[----:B------:R-:W0:Y:S02]  /*0fb0*/  LDC.64 R4, c[0x0][0x388] ;  /* 0x0000e200ff047b82 */ /* 0x000e240000000a00 */
[----:B0-----:R-:W-:-:S05]  /*0fc0*/  IMAD.WIDE R4, R2, 0x4, R4 ;  /* 0x0000000402047825 */ /* 0x001fca00078e0204 */
[----:B------:R-:W-:Y:S01]  /*0fd0*/  STG.E desc[UR6][R4.64], R3 ;  /* 0x0000000304007986 */ /* 0x000fe2000c101906 */
[----:B------:R-:W-:Y:S05]  /*0fe0*/  EXIT ;  /* 0x000000000000794d */ /* 0x000fea0003800000 */
.L_x_0:
[----:B-----5:R-:W-:-:S13]  /*0ff0*/  FSETP.NEU.AND P0, PT, R3, RZ, PT ;  /* 0x000000ff0300720b */ /* 0x020fda0003f0d000 */
[----:B------:R-:W-:Y:S05]  /*1000*/  @!P0 BRA `(.L_x_12) ;  /* 0x0000000c00d08947 */ /* 0x000fea0003800000 */
[----:B------:R-:W-:-:S07]  /*1010*/  IMAD.MOV.U32 R15, RZ, RZ, RZ ;  /* 0x000000ffff0f7224 */ /* 0x000fce00078e00ff */
.L_x_23:
[C---:B------:R-:W-:Y:S01]  /*1020*/  FMUL R0, R3.reuse, 0.63661974668502807617 ;  /* 0x3f22f98303007820 */ /* 0x040fe20000400000 */
[----:B------:R-:W-:Y:S01]  /*1030*/  FSETP.GE.AND P0, PT, |R3|, 105615, PT ;  /* 0x47ce47800300780b */ /* 0x000fe20003f06200 */
[----:B------:R-:W-:Y:S04]  /*1040*/  BSSY.RECONVERGENT B0, `(.L_x_13) ;  /* 0x0000069000007945 */ /* 0x000fe80003800200 */
[----:B------:R-:W0:Y:S02]  /*1050*/  F2I.NTZ R0, R0 ;  /* 0x0000000000007305 */ /* 0x000e240000203100 */
[----:B0-----:R-:W-:Y:S01]  /*1060*/  I2FP.F32.S32 R4, R0 ;  /* 0x0000000000047245 */ /* 0x001fe20000201400 */
[----:B------:R-:W-:-:S04]  /*1070*/  IMAD.MOV.U32 R8, RZ, RZ, R0 ;  /* 0x000000ffff087224 */ /* 0x000fc800078e0000 */
[----:B------:R-:W-:-:S04]  /*1080*/  FFMA R5, R4, -1.5707962512969970703, R3 ;  /* 0xbfc90fda04057823 */ /* 0x000fc80000000003 */
[----:B------:R-:W-:-:S04]  /*1090*/  FFMA R5, R4, -7.5497894158615963534e-08, R5 ;  /* 0xb3a2216804057823 */ /* 0x000fc80000000005 */
[----:B------:R-:W-:-:S04]  /*10a0*/  FFMA R4, R4, -5.3903029534742383927e-15, R5 ;  /* 0xa7c234c504047823 */ /* 0x000fc80000000005 */
[----:B------:R-:W-:Y:S01]  /*10b0*/  IMAD.MOV.U32 R5, RZ, RZ, R4 ;  /* 0x000000ffff057224 */ /* 0x000fe200078e0004 */
[----:B------:R-:W-:Y:S06]  /*10c0*/  @!P0 BRA `(.L_x_14) ;  /* 0x0000000400808947 */ /* 0x000fec0003800000 */
[----:B------:R-:W-:-:S13]  /*10d0*/  FSETP.NEU.AND P0, PT, |R3|, +INF , PT ;  /* 0x7f8000000300780b */ /* 0x000fda0003f0d200 */
[----:B------:R-:W-:Y:S01]  /*10e0*/  @!P0 FMUL R5, RZ, R3 ;  /* 0x00000003ff058220 */ /* 0x000fe20000400000 */
[----:B------:R-:W-:Y:S01]  /*10f0*/  @!P0 IMAD.MOV.U32 R0, RZ, RZ, RZ ;  /* 0x000000ffff008224 */ /* 0x000fe200078e00ff */
[----:B------:R-:W-:Y:S06]  /*1100*/  @!P0 BRA `(.L_x_14) ;  /* 0x0000000400708947 */ /* 0x000fec0003800000 */
[----:B------:R-:W-:Y:S01]  /*1110*/  IMAD.SHL.U32 R5, R3, 0x100, RZ ;  /* 0x0000010003057824 */ /* 0x000fe200078e00ff */
[----:B------:R-:W0:Y:S01]  /*1120*/  LDCU.64 UR8, c[0x4][URZ] ;  /* 0x01000000ff0877ac */ /* 0x000e220008000a00 */
[----:B------:R-:W-:Y:S02]  /*1130*/  IMAD.MOV.U32 R0, RZ, RZ, RZ ;  /* 0x000000ffff007224 */ /* 0x000fe400078e00ff */
[----:B------:R-:W-:Y:S01]  /*1140*/  IMAD.MOV.U32 R11, RZ, RZ, RZ ;  /* 0x000000ffff0b7224 */ /* 0x000fe200078e00ff */
[----:B------:R-:W-:Y:S01]  /*1150*/  LOP3.LUT R9, R5, 0x80000000, RZ, 0xfc, !PT ;  /* 0x8000000005097812 */ /* 0x000fe200078efcff */
[----:B------:R-:W-:Y:S01]  /*1160*/  UMOV UR5, URZ ;  /* 0x000000ff00057c82 */ /* 0x000fe20008000000 */
[----:B------:R-:W-:-:S05]  /*1170*/  UMOV UR4, URZ ;  /* 0x000000ff00047c82 */ /* 0x000fca0008000000 */
.L_x_15:
[----:B0-----:R-:W-:Y:S01]  /*1180*/  MOV R12, UR8 ;  /* 0x00000008000c7c02 */ /* 0x001fe20008000f00 */
[----:B------:R-:W-:-:S05]  /*1190*/  IMAD.U32 R13, RZ, RZ, UR9 ;  /* 0x00000009ff0d7e24 */ /* 0x000fca000f8e00ff */
[----:B------:R-:W2:Y:S01]  /*11a0*/  LDG.E.CONSTANT R6, desc[UR6][R12.64] ;  /* 0x000000060c067981 */ /* 0x000ea2000c1e9900 */
[----:B------:R-:W-:Y:S01]  /*11b0*/  UIADD3 UR4, UPT, UPT, UR4, 0x1, URZ ;  /* 0x0000000104047890 */ /* 0x000fe2000fffe0ff */
[C---:B------:R-:W-:Y:S01]  /*11c0*/  ISETP.EQ.AND P0, PT, R11.reuse, RZ, PT ;  /* 0x000000ff0b00720c */ /* 0x040fe20003f02270 */
[----:B------:R-:W-:Y:S01]  /*11d0*/  UIADD3 UR8, UP1, UPT, UR8, 0x4, URZ ;  /* 0x0000000408087890 */ /* 0x000fe2000ff3e0ff */
[C---:B------:R-:W-:Y:S01]  /*11e0*/  ISETP.EQ.AND P1, PT, R11.reuse, 0x4, PT ;  /* 0x000000040b00780c */ /* 0x040fe20003f22270 */
[----:B------:R-:W-:Y:S01]  /*11f0*/  UISETP.NE.AND UP0, UPT, UR4, 0x6, UPT ;  /* 0x000000060400788c */ /* 0x000fe2000bf05270 */
[C---:B------:R-:W-:Y:S01]  /*1200*/  ISETP.EQ.AND P2, PT, R11.reuse, 0x8, PT ;  /* 0x000000080b00780c */ /* 0x040fe20003f42270 */
[----:B------:R-:W-:Y:S01]  /*1210*/  UIADD3.X UR9, UPT, UPT, URZ, UR9, URZ, UP1, !UPT ;  /* 0x00000009ff097290 */ /* 0x000fe20008ffe4ff */
[C---:B------:R-:W-:Y:S02]  /*1220*/  ISETP.EQ.AND P3, PT, R11.reuse, 0xc, PT ;  /* 0x0000000c0b00780c */ /* 0x040fe40003f62270 */
[----:B------:R-:W-:-:S02]  /*1230*/  ISETP.EQ.AND P4, PT, R11, 0x10, PT ;  /* 0x000000100b00780c */ /* 0x000fc40003f82270 */
[C---:B------:R-:W-:Y:S02]  /*1240*/  ISETP.EQ.AND P5, PT, R11.reuse, 0x14, PT ;  /* 0x000000140b00780c */ /* 0x040fe40003fa2270 */
[----:B------:R-:W-:Y:S01]  /*1250*/  IADD3 R11, PT, PT, R11, 0x4, RZ ;  /* 0x000000040b0b7810 */ /* 0x000fe20007ffe0ff */
[----:B--2---:R-:W-:-:S03]  /*1260*/  IMAD.WIDE.U32 R6, R6, R9, RZ ;  /* 0x0000000906067225 */ /* 0x004fc600078e00ff */
[----:B------:R-:W-:-:S04]  /*1270*/  IADD3 R5, P6, PT, R6, R0, RZ ;  /* 0x0000000006057210 */ /* 0x000fc80007fde0ff */
[----:B------:R-:W-:Y:S01]  /*1280*/  IADD3.X R0, PT, PT, R7, UR5, RZ, P6, !PT ;  /* 0x0000000507007c10 */ /* 0x000fe2000b7fe4ff */
[--C-:B------:R-:W-:Y:S02]  /*1290*/  @P0 IMAD.MOV.U32 R10, RZ, RZ, R5.reuse ;  /* 0x000000ffff0a0224 */ /* 0x100fe400078e0005 */
[--C-:B------:R-:W-:Y:S02]  /*12a0*/  @P1 IMAD.MOV.U32 R17, RZ, RZ, R5.reuse ;  /* 0x000000ffff111224 */ /* 0x100fe400078e0005 */
[--C-:B------:R-:W-:Y:S02]  /*12b0*/  @P2 IMAD.MOV.U32 R18, RZ, RZ, R5.reuse ;  /* 0x000000ffff122224 */ /* 0x100fe400078e0005 */
[--C-:B------:R-:W-:Y:S02]  /*12c0*/  @P3 IMAD.MOV.U32 R19, RZ, RZ, R5.reuse ;  /* 0x000000ffff133224 */ /* 0x100fe400078e0005 */
[--C-:B------:R-:W-:Y:S02]  /*12d0*/  @P4 IMAD.MOV.U32 R20, RZ, RZ, R5.reuse ;  /* 0x000000ffff144224 */ /* 0x100fe400078e0005 */
[----:B------:R-:W-:Y:S01]  /*12e0*/  @P5 IMAD.MOV.U32 R16, RZ, RZ, R5 ;  /* 0x000000ffff105224 */ /* 0x000fe200078e0005 */
[----:B------:R-:W-:Y:S06]  /*12f0*/  BRA.U UP0, `(.L_x_15) ;  /* 0xfffffffd00a07547 */ /* 0x000fec000b83ffff */
        /* <DEDUP_REMOVED lines=13> */
[--C-:B------:R-:W-:Y:S01]  /*13d0*/  @P3 IMAD.MOV.U32 R6, RZ, RZ, R10.reuse ;  /* 0x000000ffff063224 */ /* 0x100fe200078e000a */
[C---:B------:R-:W-:Y:S01]  /*13e0*/  ISETP.EQ.AND P3, PT, R11.reuse, -0x4, PT ;  /* 0xfffffffc0b00780c */ /* 0x040fe20003f62270 */
[----:B------:R-:W-:Y:S02]  /*13f0*/  @P4 IMAD.MOV.U32 R7, RZ, RZ, R10 ;  /* 0x000000ffff074224 */ /* 0x000fe400078e000a */
[----:B------:R-:W-:Y:S01]  /*1400*/  @P4 IMAD.MOV.U32 R6, RZ, RZ, R17 ;  /* 0x000000ffff064224 */ /* 0x000fe200078e0011 */
[----:B------:R-:W-:Y:S01]  /*1410*/  ISETP.EQ.AND P4, PT, R11, 0x4, PT ;  /* 0x000000040b00780c */ /* 0x000fe20003f82270 */
[----:B------:R-:W-:Y:S02]  /*1420*/  @P2 IMAD.MOV.U32 R6, RZ, RZ, R18 ;  /* 0x000000ffff062224 */ /* 0x000fe400078e0012 */
[----:B------:R-:W-:Y:S02]  /*1430*/  @P1 IMAD.MOV.U32 R6, RZ, RZ, R19 ;  /* 0x000000ffff061224 */ /* 0x000fe400078e0013 */
[----:B------:R-:W-:-:S02]  /*1440*/  @P0 IMAD.MOV.U32 R6, RZ, RZ, R20 ;  /* 0x000000ffff060224 */ /* 0x000fc400078e0014 */
[----:B------:R-:W-:Y:S01]  /*1450*/  @P2 IMAD.MOV.U32 R7, RZ, RZ, R17 ;  /* 0x000000ffff072224 */ /* 0x000fe200078e0011 */
[----:B------:R-:W-:Y:S01]  /*1460*/  @P1 MOV R7, R18 ;  /* 0x0000001200071202 */ /* 0x000fe20000000f00 */
[----:B------:R-:W-:Y:S02]  /*1470*/  @P3 IMAD.MOV.U32 R6, RZ, RZ, R16 ;  /* 0x000000ffff063224 */ /* 0x000fe400078e0010 */
[----:B------:R-:W-:Y:S02]  /*1480*/  @P5 IMAD.MOV.U32 R6, RZ, RZ, R0 ;  /* 0x000000ffff065224 */ /* 0x000fe400078e0000 */
[----:B------:R-:W-:Y:S02]  /*1490*/  @P0 IMAD.MOV.U32 R7, RZ, RZ, R19 ;  /* 0x000000ffff070224 */ /* 0x000fe400078e0013 */
[----:B------:R-:W-:Y:S02]  /*14a0*/  @P3 IMAD.MOV.U32 R7, RZ, RZ, R20 ;  /* 0x000000ffff073224 */ /* 0x000fe400078e0014 */
[----:B------:R-:W-:Y:S01]  /*14b0*/  @P5 IMAD.MOV.U32 R7, RZ, RZ, R16 ;  /* 0x000000ffff075224 */ /* 0x000fe200078e0010 */
[----:B------:R-:W-:Y:S01]  /*14c0*/  @P4 MOV R7, R0 ;  /* 0x0000000000074202 */ /* 0x000fe20000000f00 */
[----:B------:R-:W-:Y:S01]  /*14d0*/  IMAD.MOV.U32 R9, RZ, RZ, R6 ;  /* 0x000000ffff097224 */ /* 0x000fe200078e0006 */
[----:B------:R-:W-:Y:S06]  /*14e0*/  @!P6 BRA `(.L_x_17) ;  /* 0x00000000002ce947 */ /* 0x000fec0003800000 */
[----:B------:R-:W-:Y:S01]  /*14f0*/  @P2 IMAD.MOV.U32 R6, RZ, RZ, R10 ;  /* 0x000000ffff062224 */ /* 0x000fe200078e000a */
[----:B------:R-:W-:Y:S01]  /*1500*/  LOP3.LUT R12, R5, 0x1f, RZ, 0xc0, !PT ;  /* 0x0000001f050c7812 */ /* 0x000fe200078ec0ff */
[----:B------:R-:W-:Y:S02]  /*1510*/  @P1 IMAD.MOV.U32 R6, RZ, RZ, R17 ;  /* 0x000000ffff061224 */ /* 0x000fe400078e0011 */
[----:B------:R-:W-:Y:S01]  /*1520*/  @P0 IMAD.MOV.U32 R6, RZ, RZ, R18 ;  /* 0x000000ffff060224 */ /* 0x000fe200078e0012 */
[----:B------:R-:W-:Y:S01]  /*1530*/  ISETP.EQ.AND P0, PT, R11, 0x8, PT ;  /* 0x000000080b00780c */ /* 0x000fe20003f02270 */
[----:B------:R-:W-:Y:S01]  /*1540*/  @P3 IMAD.MOV.U32 R6, RZ, RZ, R19 ;  /* 0x000000ffff063224 */ /* 0x000fe200078e0013 */
[----:B------:R-:W-:Y:S01]  /*1550*/  SHF.L.W.U32.HI R9, R7, R12, R9 ;  /* 0x0000000c07097219 */ /* 0x000fe20000010e09 */
[----:B------:R-:W-:Y:S02]  /*1560*/  @P5 IMAD.MOV.U32 R6, RZ, RZ, R20 ;  /* 0x000000ffff065224 */ /* 0x000fe400078e0014 */
[----:B------:R-:W-:-:S08]  /*1570*/  @P4 IMAD.MOV.U32 R6, RZ, RZ, R16 ;  /* 0x000000ffff064224 */ /* 0x000fd000078e0010 */
[----:B------:R-:W-:-:S04]  /*1580*/  @P0 MOV R6, R0 ;  /* 0x0000000000060202 */ /* 0x000fc80000000f00 */
[----:B------:R-:W-:-:S07]  /*1590*/  SHF.L.W.U32.HI R7, R6, R12, R7 ;  /* 0x0000000c06077219 */ /* 0x000fce0000010e07 */
.L_x_17:
[----:B------:R-:W-:Y:S05]  /*15a0*/  BSYNC.RECONVERGENT B1 ;  /* 0x0000000000017941 */ /* 0x000fea0003800200 */
.L_x_16:
        /* <DEDUP_REMOVED lines=18> */
.L_x_14:
[----:B------:R-:W-:Y:S05]  /*16d0*/  BSYNC.RECONVERGENT B0 ;  /* 0x0000000000007941 */ /* 0x000fea0003800200 */
.L_x_13:
[----:B------:R-:W-:Y:S02]  /*16e0*/  IMAD.MOV.U32 R14, RZ, RZ, 0x37cbac00 ;  /* 0x37cbac00ff0e7424 */ /* 0x000fe400078e00ff */
[----:B------:R-:W-:Y:S01]  /*16f0*/  FMUL R7, R5, R5 ;  /* 0x0000000505077220 */ /* 0x000fe20000400000 */
[C---:B------:R-:W-:Y:S01]  /*1700*/  LOP3.LUT R9, R0.reuse, 0x1, RZ, 0xc0, !PT ;  /* 0x0000000100097812 */ /* 0x040fe200078ec0ff */
[----:B------:R-:W-:Y:S01]  /*1710*/  IMAD.MOV.U32 R13, RZ, RZ, 0x3d2aaabb ;  /* 0x3d2aaabbff0d7424 */ /* 0x000fe200078e00ff */
[----:B------:R-:W-:Y:S01]  /*1720*/  LOP3.LUT P1, RZ, R0, 0x2, RZ, 0xc0, !PT ;  /* 0x0000000200ff7812 */ /* 0x000fe2000782c0ff */
[----:B------:R-:W-:Y:S01]  /*1730*/  FFMA R6, R7, R14, -0.0013887860113754868507 ;  /* 0xbab607ed07067423 */ /* 0x000fe2000000000e */
[----:B------:R-:W-:Y:S01]  /*1740*/  ISETP.NE.U32.AND P0, PT, R9, 0x1, PT ;  /* 0x000000010900780c */ /* 0x000fe20003f05070 */
[----:B------:R-:W-:Y:S01]  /*1750*/  IMAD.MOV.U32 R11, RZ, RZ, 0x3effffff ;  /* 0x3effffffff0b7424 */ /* 0x000fe200078e00ff */
[----:B------:R-:W-:Y:S02]  /*1760*/  BSSY.RECONVERGENT B0, `(.L_x_18) ;  /* 0x0000067000007945 */ /* 0x000fe40003800200 */
        /* <DEDUP_REMOVED lines=16> */
[----:B------:R-:W-:Y:S01]  /*1870*/  SHF.L.U32 R0, R3, 0x8, RZ ;  /* 0x0000000803007819 */ /* 0x000fe200000006ff */
[----:B------:R-:W-:Y:S01]  /*1880*/  IMAD.MOV.U32 R21, RZ, RZ, RZ ;  /* 0x000000ffff157224 */ /* 0x000fe200078e00ff */
[----:B------:R-:W-:Y:S01]  /*1890*/  UMOV UR4, URZ ;  /* 0x000000ff00047c82 */ /* 0x000fe20008000000 */
[----:B------:R-:W-:Y:S01]  /*18a0*/  IMAD.MOV.U32 R23, RZ, RZ, RZ ;  /* 0x000000ffff177224 */ /* 0x000fe200078e00ff */
[----:B------:R-:W-:-:S07]  /*18b0*/  LOP3.LUT R25, R0, 0x80000000, RZ, 0xfc, !PT ;  /* 0x8000000000197812 */ /* 0x000fce00078efcff */
.L_x_20:
        /* <DEDUP_REMOVED lines=34> */
[--C-:B------:R-:W-:Y:S01]  /*1ae0*/  @P3 IMAD.MOV.U32 R0, RZ, RZ, R10.reuse ;  /* 0x000000ffff003224 */ /* 0x100fe200078e000a */
[C---:B------:R-:W-:Y:S01]  /*1af0*/  ISETP.EQ.AND P3, PT, R7.reuse, -0x4, PT ;  /* 0xfffffffc0700780c */ /* 0x040fe20003f62270 */
[----:B------:R-:W-:Y:S02]  /*1b00*/  @P4 IMAD.MOV.U32 R4, RZ, RZ, R10 ;  /* 0x000000ffff044224 */ /* 0x000fe400078e000a */
[----:B------:R-:W-:Y:S01]  /*1b10*/  @P4 IMAD.MOV.U32 R0, RZ, RZ, R17 ;  /* 0x000000ffff004224 */ /* 0x000fe200078e0011 */
[----:B------:R-:W-:Y:S01]  /*1b20*/  ISETP.EQ.AND P4, PT, R7, RZ, PT ;  /* 0x000000ff0700720c */ /* 0x000fe20003f82270 */
[--C-:B------:R-:W-:Y:S01]  /*1b30*/  @P2 IMAD.MOV.U32 R0, RZ, RZ, R18.reuse ;  /* 0x000000ffff002224 */ /* 0x100fe200078e0012 */
[----:B------:R-:W-:Y:S01]  /*1b40*/  @P2 MOV R4, R17 ;  /* 0x0000001100042202 */ /* 0x000fe20000000f00 */
[----:B------:R-:W-:Y:S02]  /*1b50*/  @P1 IMAD.MOV.U32 R4, RZ, RZ, R18 ;  /* 0x000000ffff041224 */ /* 0x000fe400078e0012 */
[----:B------:R-:W-:-:S02]  /*1b60*/  @P1 IMAD.MOV.U32 R0, RZ, RZ, R19 ;  /* 0x000000ffff001224 */ /* 0x000fc400078e0013 */
[----:B------:R-:W-:Y:S02]  /*1b70*/  @P0 IMAD.MOV.U32 R4, RZ, RZ, R19 ;  /* 0x000000ffff040224 */ /* 0x000fe400078e0013 */
[--C-:B------:R-:W-:Y:S02]  /*1b80*/  @P0 IMAD.MOV.U32 R0, RZ, RZ, R20.reuse ;  /* 0x000000ffff000224 */ /* 0x100fe400078e0014 */
[----:B------:R-:W-:Y:S02]  /*1b90*/  @P3 IMAD.MOV.U32 R4, RZ, RZ, R20 ;  /* 0x000000ffff043224 */ /* 0x000fe400078e0014 */
[----:B------:R-:W-:Y:S01]  /*1ba0*/  @P3 IMAD.MOV.U32 R0, RZ, RZ, R16 ;  /* 0x000000ffff003224 */ /* 0x000fe200078e0010 */
[----:B------:R-:W-:Y:S01]  /*1bb0*/  @P4 MOV R4, R16 ;  /* 0x0000001000044202 */ /* 0x000fe20000000f00 */
[--C-:B------:R-:W-:Y:S02]  /*1bc0*/  @P4 IMAD.MOV.U32 R0, RZ, RZ, R21.reuse ;  /* 0x000000ffff004224 */ /* 0x100fe400078e0015 */
[----:B------:R-:W-:Y:S01]  /*1bd0*/  @P5 IMAD.MOV.U32 R4, RZ, RZ, R21 ;  /* 0x000000ffff045224 */ /* 0x000fe200078e0015 */
[----:B------:R-:W-:Y:S06]  /*1be0*/  @!P6 BRA `(.L_x_22) ;  /* 0x00000000002ce947 */ /* 0x000fec0003800000 */
[----:B------:R-:W-:Y:S02]  /*1bf0*/  @P2 IMAD.MOV.U32 R5, RZ, RZ, R10 ;  /* 0x000000ffff052224 */ /* 0x000fe400078e000a */
[----:B------:R-:W-:Y:S02]  /*1c00*/  @P1 IMAD.MOV.U32 R5, RZ, RZ, R17 ;  /* 0x000000ffff051224 */ /* 0x000fe400078e0011 */
[----:B------:R-:W-:Y:S01]  /*1c10*/  @P0 IMAD.MOV.U32 R5, RZ, RZ, R18 ;  /* 0x000000ffff050224 */ /* 0x000fe200078e0012 */
[----:B------:R-:W-:Y:S01]  /*1c20*/  ISETP.EQ.AND P0, PT, R7, 0x8, PT ;  /* 0x000000080700780c */ /* 0x000fe20003f02270 */
[----:B------:R-:W-:Y:S01]  /*1c30*/  @P3 IMAD.MOV.U32 R5, RZ, RZ, R19 ;  /* 0x000000ffff053224 */ /* 0x000fe200078e0013 */
[----:B------:R-:W-:Y:S01]  /*1c40*/  LOP3.LUT R7, R6, 0x1f, RZ, 0xc0, !PT ;  /* 0x0000001f06077812 */ /* 0x000fe200078ec0ff */
[----:B------:R-:W-:Y:S01]  /*1c50*/  @P4 IMAD.MOV.U32 R5, RZ, RZ, R20 ;  /* 0x000000ffff054224 */ /* 0x000fe200078e0014 */
[----:B------:R-:W-:Y:S02]  /*1c60*/  @P5 MOV R5, R16 ;  /* 0x0000001000055202 */ /* 0x000fe40000000f00 */
[----:B------:R-:W-:-:S07]  /*1c70*/  SHF.L.W.U32.HI R0, R4, R7, R0 ;  /* 0x0000000704007219 */ /* 0x000fce0000010e00 */
[----:B------:R-:W-:-:S05]  /*1c80*/  @P0 IMAD.MOV.U32 R5, RZ, RZ, R21 ;  /* 0x000000ffff050224 */ /* 0x000fca00078e0015 */
[----:B------:R-:W-:-:S07]  /*1c90*/  SHF.L.W.U32.HI R4, R5, R7, R4 ;  /* 0x0000000705047219 */ /* 0x000fce0000010e04 */
.L_x_22:
[----:B------:R-:W-:Y:S05]  /*1ca0*/  BSYNC.RECONVERGENT B1 ;  /* 0x0000000000017941 */ /* 0x000fea0003800200 */
.L_x_21:
        /* <DEDUP_REMOVED lines=18> */
.L_x_19:
[----:B------:R-:W-:Y:S05]  /*1dd0*/  BSYNC.RECONVERGENT B0 ;  /* 0x0000000000007941 */ /* 0x000fea0003800200 */
.L_x_18:
[----:B------:R-:W-:Y:S01]  /*1de0*/  FMUL R3, R4, R4 ;  /* 0x0000000404037220 */ /* 0x000fe20000400000 */
[C---:B------:R-:W-:Y:S01]  /*1df0*/  LOP3.LUT R0, R8.reuse, 0x1, RZ, 0xc0, !PT ;  /* 0x0000000108007812 */ /* 0x040fe200078ec0ff */
[----:B------:R-:W-:Y:S02]  /*1e00*/  VIADD R8, R8, 0x1 ;  /* 0x0000000108087836 */ /* 0x000fe40000000000 */
[----:B------:R-:W-:Y:S01]  /*1e10*/  FFMA R14, R3, R14, -0.0013887860113754868507 ;  /* 0xbab607ed030e7423 */ /* 0x000fe2000000000e */
[----:B------:R-:W-:Y:S01]  /*1e20*/  ISETP.NE.U32.AND P0, PT, R0, 0x1, PT ;  /* 0x000000010000780c */ /* 0x000fe20003f05070 */
[----:B------:R-:W-:Y:S01]  /*1e30*/  VIADD R15, R15, 0x1 ;  /* 0x000000010f0f7836 */ /* 0x000fe20000000000 */
[----:B------:R-:W-:Y:S02]  /*1e40*/  LOP3.LUT P1, RZ, R8, 0x2, RZ, 0xc0, !PT ;  /* 0x0000000208ff7812 */ /* 0x000fe4000782c0ff */
[----:B------:R-:W-:Y:S02]  /*1e50*/  FSEL R6, R13, 0.0083327032625675201416, P0 ;  /* 0x3c0885e40d067808 */ /* 0x000fe40000000000 */
[----:B------:R-:W-:-:S02]  /*1e60*/  FSEL R14, R14, -0.00019574658654164522886, P0 ;  /* 0xb94d41530e0e7808 */ /* 0x000fc40000000000 */
[----:B------:R-:W-:Y:S02]  /*1e70*/  FSEL R0, R4, 1, !P0 ;  /* 0x3f80000004007808 */ /* 0x000fe40004000000 */
[----:B------:R-:W-:Y:S01]  /*1e80*/  FSEL R11, -R11, -0.16666662693023681641, P0 ;  /* 0xbe2aaaa80b0b7808 */ /* 0x000fe20000000100 */
[----:B------:R-:W-:Y:S01]  /*1e90*/  FFMA R6, R3, R14, R6 ;  /* 0x0000000e03067223 */ /* 0x000fe20000000006 */
[----:B------:R-:W-:Y:S01]  /*1ea0*/  ISETP.NE.AND P0, PT, R15, 0x64, PT ;  /* 0x000000640f00780c */ /* 0x000fe20003f05270 */
[C---:B------:R-:W-:Y:S02]  /*1eb0*/  FFMA R5, R3.reuse, R0, RZ ;  /* 0x0000000003057223 */ /* 0x040fe400000000ff */
[----:B------:R-:W-:-:S04]  /*1ec0*/  FFMA R6, R3, R6, R11 ;  /* 0x0000000603067223 */ /* 0x000fc8000000000b */
[----:B------:R-:W-:-:S04]  /*1ed0*/  FFMA R3, R5, R6, R0 ;  /* 0x0000000605037223 */ /* 0x000fc80000000000 */
[----:B------:R-:W-:-:S04]  /*1ee0*/  @P1 FADD R3, RZ, -R3 ;  /* 0x80000003ff031221 */ /* 0x000fc80000000000 */
[----:B------:R-:W-:Y:S01]  /*1ef0*/  FMUL R3, R12, R3 ;  /* 0x000000030c037220 */ /* 0x000fe20000400000 */
[----:B------:R-:W-:Y:S06]  /*1f00*/  @P0 BRA `(.L_x_23) ;  /* 0xfffffff000440947 */ /* 0x000fec000383ffff */
[----:B------:R-:W0:Y:S02]  /*1f10*/  LDC.64 R4, c[0x0][0x388] ;  /* 0x0000e200ff047b82 */ /* 0x000e240000000a00 */
[----:B0-----:R-:W-:-:S05]  /*1f20*/  IMAD.WIDE R4, R2, 0x4, R4 ;  /* 0x0000000402047825 */ /* 0x001fca00078e0204 */
[----:B------:R-:W-:Y:S01]  /*1f30*/  STG.E desc[UR6][R4.64], R3 ;  /* 0x0000000304007986 */ /* 0x000fe2000c101906 */
[----:B------:R-:W-:Y:S05]  /*1f40*/  EXIT ;  /* 0x000000000000794d */ /* 0x000fea0003800000 */
.L_x_12:
[----:B------:R-:W0:Y:S02]  /*1f50*/  LDC.64 R4, c[0x0][0x388] ;  /* 0x0000e200ff047b82 */ /* 0x000e240000000a00 */
[----:B0-----:R-:W-:-:S05]  /*1f60*/  IMAD.WIDE R4, R2, 0x4, R4 ;  /* 0x0000000402047825 */ /* 0x001fca00078e0204 */
[----:B------:R-:W-:Y:S01]  /*1f70*/  STG.E desc[UR6][R4.64], RZ ;  /* 0x000000ff04007986 */ /* 0x000fe2000c101906 */
[----:B------:R-:W-:Y:S05]  /*1f80*/  EXIT ;  /* 0x000000000000794d */ /* 0x000fea0003800000 */
.L_x_24:
[----:B------:R-:W-:-:S00]  /*1f90*/  BRA `(.L_x_24) ;  /* 0xfffffffc00fc7947 */ /* 0x000fc0000383ffff */
[----:B------:R-:W-:-:S00]  /*1fa0*/  NOP ;  /* 0x0000000000007918 */ /* 0x000fc00000000000 */
        /* <DEDUP_REMOVED lines=13> */
.L_x_66:


//--------------------- .text._Z12processDensePfS_i --------------------------
	.section	.text._Z12processDensePfS_i,"ax",@progbits
	.align	128
        .global         _Z12processDensePfS_i
        .type           _Z12processDensePfS_i,@function
        .size           _Z12processDensePfS_i,(.L_x_67 - _Z12processDensePfS_i)
        .other          _Z12processDensePfS_i,@"STO_CUDA_ENTRY STV_DEFAULT"
_Z12processDensePfS_i:
.text._Z12processDensePfS_i:
        /* <DEDUP_REMOVED lines=9> */
[----:B------:R-:W1:Y:S01]  /*0090*/  LDCU.64 UR8, c[0x0][0x358] ;  /* 0x00006b00ff0877ac */ /* 0x000e620008000a00 */
[----:B0-----:R-:W-:-:S05]  /*00a0*/  IMAD.WIDE R2, R5, 0x4, R2 ;  /* 0x0000000405027825 */ /* 0x001fca00078e0202 */
[----:B-1----:R0:W5:Y:S01]  /*00b0*/  LDG.E R11, desc[UR8][R2.64] ;  /* 0x00000008020b7981 */ /* 0x002162000c1e1900 */
[----:B------:R-:W-:-:S05]  /*00c0*/  UMOV UR4, URZ ;  /* 0x000000ff00047c82 */ /* 0x000fca0008000000 */
.L_x_35:
        /* <DEDUP_REMOVED lines=22> */
.L_x_27:
[----:B0-----:R-:W-:Y:S01]  /*0230*/  IMAD.U32 R8, RZ, RZ, UR10 ;  /* 0x0000000aff087e24 */ /* 0x001fe2000f8e00ff */
[----:B------:R-:W-:-:S05]  /*0240*/  MOV R9, UR11 ;  /* 0x0000000b00097c02 */ /* 0x000fca0008000f00 */
        /* <DEDUP_REMOVED lines=10> */
[C---:B------:R-:W-:Y:S01]  /*02f0*/  ISETP.EQ.AND P5, PT, R10.reuse, 0x14, PT ;  /* 0x000000140a00780c */ /* 0x040fe20003fa2270 */
[----:B------:R-:W-:Y:S02]  /*0300*/  VIADD R10, R10, 0x4 ;  /* 0x000000040a0a7836 */ /* 0x000fe40000000000 */
        /* <DEDUP_REMOVED lines=13> */
[----:B------:R-:W-:Y:S02]  /*03e0*/  LOP3.LUT P6, RZ, R6, 0x1f, RZ, 0xc0, !PT ;  /* 0x0000001f06ff7812 */ /* 0x000fe400078cc0ff */
[----:B------:R-:W-:-:S04]  /*03f0*/  IADD3 R7, PT, PT, R7, -0x80, RZ ;  /* 0xffffff8007077810 */ /* 0x000fc80007ffe0ff */
        /* <DEDUP_REMOVED lines=18> */
[----:B------:R-:W-:Y:S01]  /*0520*/  @P3 IMAD.MOV.U32 R7, RZ, RZ, R15 ;  /* 0x000000ffff073224 */ /* 0x000fe200078e000f */
[----:B------:R-:W-:Y:S01]  /*0530*/  @P5 MOV R7, R0 ;  /* 0x0000000000075202 */ /* 0x000fe20000000f00 */
[----:B------:R-:W-:Y:S02]  /*0540*/  @P0 IMAD.MOV.U32 R8, RZ, RZ, R17 ;  /* 0x000000ffff080224 */ /* 0x000fe400078e0011 */
[----:B------:R-:W-:Y:S02]  /*0550*/  @P3 IMAD.MOV.U32 R8, RZ, RZ, R16 ;  /* 0x000000ffff083224 */ /* 0x000fe400078e0010 */
[----:B------:R-:W-:Y:S02]  /*0560*/  @P5 IMAD.MOV.U32 R8, RZ, RZ, R15 ;  /* 0x000000ffff085224 */ /* 0x000fe400078e000f */
[----:B------:R-:W-:-:S02]  /*0570*/  @P4 IMAD.MOV.U32 R8, RZ, RZ, R0 ;  /* 0x000000ffff084224 */ /* 0x000fc400078e0000 */
[----:B------:R-:W-:Y:S01]  /*0580*/  IMAD.MOV.U32 R10, RZ, RZ, R7 ;  /* 0x000000ffff0a7224 */ /* 0x000fe200078e0007 */
[----:B------:R-:W-:Y:S06]  /*0590*/  @!P6 BRA `(.L_x_29) ;  /* 0x00000000002ce947 */ /* 0x000fec0003800000 */
[----:B------:R-:W-:Y:S02]  /*05a0*/  @P2 IMAD.MOV.U32 R7, RZ, RZ, R4 ;  /* 0x000000ffff072224 */ /* 0x000fe400078e0004 */
[----:B------:R-:W-:Y:S02]  /*05b0*/  @P1 IMAD.MOV.U32 R7, RZ, RZ, R19 ;  /* 0x000000ffff071224 */ /* 0x000fe400078e0013 */
[----:B------:R-:W-:Y:S01]  /*05c0*/  @P0 IMAD.MOV.U32 R7, RZ, RZ, R18 ;  /* 0x000000ffff070224 */ /* 0x000fe200078e0012 */
[----:B------:R-:W-:Y:S01]  /*05d0*/  ISETP.EQ.AND P0, PT, R9, 0x8, PT ;  /* 0x000000080900780c */ /* 0x000fe20003f02270 */
[----:B------:R-:W-:Y:S01]  /*05e0*/  @P3 IMAD.MOV.U32 R7, RZ, RZ, R17 ;  /* 0x000000ffff073224 */ /* 0x000fe200078e0011 */
[----:B------:R-:W-:Y:S01]  /*05f0*/  @P5 MOV R7, R16 ;  /* 0x0000001000075202 */ /* 0x000fe20000000f00 */
[----:B------:R-:W-:Y:S01]  /*0600*/  @P4 IMAD.MOV.U32 R7, RZ, RZ, R15 ;  /* 0x000000ffff074224 */ /* 0x000fe200078e000f */
[----:B------:R-:W-:-:S04]  /*0610*/  LOP3.LUT R9, R6, 0x1f, RZ, 0xc0, !PT ;  /* 0x0000001f06097812 */ /* 0x000fc800078ec0ff */
[----:B------:R-:W-:-:S05]  /*0620*/  SHF.L.W.U32.HI R10, R8, R9, R10 ;  /* 0x00000009080a7219 */ /* 0x000fca0000010e0a */
[----:B------:R-:W-:-:S05]  /*0630*/  @P0 IMAD.MOV.U32 R7, RZ, RZ, R0 ;  /* 0x000000ffff070224 */ /* 0x000fca00078e0000 */
[----:B------:R-:W-:-:S07]  /*0640*/  SHF.L.W.U32.HI R8, R7, R9, R8 ;  /* 0x0000000907087219 */ /* 0x000fce0000010e08 */
.L_x_29:
[----:B------:R-:W-:Y:S05]  /*0650*/  BSYNC.RECONVERGENT B1 ;  /* 0x0000000000017941 */ /* 0x000fea0003800200 */
.L_x_28:
        /* <DEDUP_REMOVED lines=18> */
.L_x_26:
[----:B------:R-:W-:Y:S05]  /*0780*/  BSYNC.RECONVERGENT B0 ;  /* 0x0000000000007941 */ /* 0x000fea0003800200 */
.L_x_25:
[----:B------:R-:W-:Y:S02]  /*0790*/  IMAD.MOV.U32 R12, RZ, RZ, 0x37cbac00 ;  /* 0x37cbac00ff0c7424 */ /* 0x000fe400078e00ff */
[----:B------:R-:W-:Y:S01]  /*07a0*/  FMUL R7, R8, R8 ;  /* 0x0000000808077220 */ /* 0x000fe20000400000 */
[C---:B------:R-:W-:Y:S01]  /*07b0*/  LOP3.LUT R9, R0.reuse, 0x1, RZ, 0xc0, !PT ;  /* 0x0000000100097812 */ /* 0x040fe200078ec0ff */
[----:B------:R-:W-:Y:S01]  /*07c0*/  IMAD.MOV.U32 R10, RZ, RZ, 0x3effffff ;  /* 0x3effffffff0a7424 */ /* 0x000fe200078e00ff */
[----:B------:R-:W-:Y:S01]  /*07d0*/  MOV R13, 0x3d2aaabb ;  /* 0x3d2aaabb000d7802 */ /* 0x000fe20000000f00 */
[----:B------:R-:W-:Y:S01]  /*07e0*/  FFMA R6, R7, R12, -0.0013887860113754868507 ;  /* 0xbab607ed07067423 */ /* 0x000fe2000000000c */
[----:B------:R-:W-:Y:S01]  /*07f0*/  ISETP.NE.U32.AND P0, PT, R9, 0x1, PT ;  /* 0x000000010900780c */ /* 0x000fe20003f05070 */
[----:B------:R-:W-:Y:S01]  /*0800*/  BSSY.RECONVERGENT B0, `(.L_x_30) ;  /* 0x0000068000007945 */ /* 0x000fe20003800200 */
        /* <DEDUP_REMOVED lines=22> */
.L_x_32:
[----:B0-----:R-:W-:-:S06]  /*0970*/  IMAD.WIDE.U32 R6, R23, 0x4, R2 ;  /* 0x0000000417067825 */ /* 0x001fcc00078e0002 */
[----:B------:R-:W2:Y:S01]  /*0980*/  LDG.E.CONSTANT R6, desc[UR8][R6.64] ;  /* 0x0000000806067981 */ /* 0x000ea2000c1e9900 */
[C---:B------:R-:W-:Y:S01]  /*0990*/  IMAD.SHL.U32 R0, R23.reuse, 0x4, RZ ;  /* 0x0000000417007824 */ /* 0x040fe200078e00ff */
[----:B------:R-:W-:-:S04]  /*09a0*/  IADD3 R23, PT, PT, R23, 0x1, RZ ;  /* 0x0000000117177810 */ /* 0x000fc80007ffe0ff */
        /* <DEDUP_REMOVED lines=11> */
[--C-:B------:R-:W-:Y:S02]  /*0a60*/  @P5 IMAD.MOV.U32 R19, RZ, RZ, R0.reuse ;  /* 0x000000ffff135224 */ /* 0x100fe400078e0000 */
[--C-:B------:R-:W-:Y:S02]  /*0a70*/  @P4 IMAD.MOV.U32 R18, RZ, RZ, R0.reuse ;  /* 0x000000ffff124224 */ /* 0x100fe400078e0000 */
[--C-:B------:R-:W-:Y:S02]  /*0a80*/  @P3 IMAD.MOV.U32 R17, RZ, RZ, R0.reuse ;  /* 0x000000ffff113224 */ /* 0x100fe400078e0000 */
[--C-:B------:R-:W-:Y:S02]  /*0a90*/  @P2 IMAD.MOV.U32 R16, RZ, RZ, R0.reuse ;  /* 0x000000ffff102224 */ /* 0x100fe400078e0000 */
[----:B------:R-:W-:-:S04]  /*0aa0*/  @P1 IMAD.MOV.U32 R15, RZ, RZ, R0 ;  /* 0x000000ffff0f1224 */ /* 0x000fc800078e0000 */
[----:B------:R-:W-:Y:S05]  /*0ab0*/  @P6 BRA `(.L_x_32) ;  /* 0xfffffffc00ac6947 */ /* 0x000fea000383ffff */
        /* <DEDUP_REMOVED lines=16> */
[--C-:B------:R-:W-:Y:S01]  /*0bc0*/  @P4 IMAD.MOV.U32 R0, RZ, RZ, R19.reuse ;  /* 0x000000ffff004224 */ /* 0x100fe200078e0013 */
[----:B------:R-:W-:Y:S01]  /*0bd0*/  ISETP.EQ.AND P4, PT, R7, RZ, PT ;  /* 0x000000ff0700720c */ /* 0x000fe20003f82270 */
[----:B------:R-:W-:Y:S01]  /*0be0*/  @P2 IMAD.MOV.U32 R2, RZ, RZ, R19 ;  /* 0x000000ffff022224 */ /* 0x000fe200078e0013 */
[----:B------:R-:W-:Y:S01]  /*0bf0*/  @P1 MOV R2, R18 ;  /* 0x0000001200021202 */ /* 0x000fe20000000f00 */
[----:B------:R-:W-:Y:S02]  /*0c00*/  @P2 IMAD.MOV.U32 R0, RZ, RZ, R18 ;  /* 0x000000ffff002224 */ /* 0x000fe400078e0012 */
[----:B------:R-:W-:-:S02]  /*0c10*/  @P1 IMAD.MOV.U32 R0, RZ, RZ, R17 ;  /* 0x000000ffff001224 */ /* 0x000fc400078e0011 */
[----:B------:R-:W-:Y:S02]  /*0c20*/  @P0 IMAD.MOV.U32 R2, RZ, RZ, R17 ;  /* 0x000000ffff020224 */ /* 0x000fe400078e0011 */
[--C-:B------:R-:W-:Y:S02]  /*0c30*/  @P0 IMAD.MOV.U32 R0, RZ, RZ, R16.reuse ;  /* 0x000000ffff000224 */ /* 0x100fe400078e0010 */
[----:B------:R-:W-:Y:S02]  /*0c40*/  @P3 IMAD.MOV.U32 R2, RZ, RZ, R16 ;  /* 0x000000ffff023224 */ /* 0x000fe400078e0010 */
[--C-:B------:R-:W-:Y:S01]  /*0c50*/  @P3 IMAD.MOV.U32 R0, RZ, RZ, R15.reuse ;  /* 0x000000ffff003224 */ /* 0x100fe200078e000f */
[----:B------:R-:W-:Y:S01]  /*0c60*/  @P4 MOV R0, R21 ;  /* 0x0000001500004202 */ /* 0x000fe20000000f00 */
[----:B------:R-:W-:Y:S02]  /*0c70*/  @P4 IMAD.MOV.U32 R2, RZ, RZ, R15 ;  /* 0x000000ffff024224 */ /* 0x000fe400078e000f */
        /* <DEDUP_REMOVED lines=13> */
.L_x_34:
[----:B------:R-:W-:Y:S05]  /*0d50*/  BSYNC.RECONVERGENT B1 ;  /* 0x0000000000017941 */ /* 0x000fea0003800200 */
.L_x_33:
        /* <DEDUP_REMOVED lines=18> */
.L_x_31:
[----:B------:R-:W-:Y:S05]  /*0e80*/  BSYNC.RECONVERGENT B0 ;  /* 0x0000000000007941 */ /* 0x000fea0003800200 */
.L_x_30:
[----:B------:R-:W-:Y:S01]  /*0e90*/  FMUL R7, R2, R2 ;  /* 0x0000000202077220 */ /* 0x000fe20000400000 */
[C---:B------:R-:W-:Y:S01]  /*0ea0*/  LOP3.LUT R0, R3.reuse, 0x1, RZ, 0xc0, !PT ;  /* 0x0000000103007812 */ /* 0x040fe200078ec0ff */
[----:B------:R-:W-:Y:S01]  /*0eb0*/  VIADD R3, R3, 0x1 ;  /* 0x0000000103037836 */ /* 0x000fe20000000000 */
[----:B------:R-:W-:Y:S01]  /*0ec0*/  UIADD3 UR4, UPT, UPT, UR4, 0x1, URZ ;  /* 0x0000000104047890 */ /* 0x000fe2000fffe0ff */
[----:B------:R-:W-:Y:S01]  /*0ed0*/  FFMA R12, R7, R12, -0.0013887860113754868507 ;  /* 0xbab607ed070c7423 */ /* 0x000fe2000000000c */
[----:B------:R-:W-:Y:S02]  /*0ee0*/  ISETP.NE.U32.AND P0, PT, R0, 0x1, PT ;  /* 0x000000010000780c */ /* 0x000fe40003f05070 */
[----:B------:R-:W-:Y:S01]  /*0ef0*/  LOP3.LUT P1, RZ, R3, 0x2, RZ, 0xc0, !PT ;  /* 0x0000000203ff7812 */ /* 0x000fe2000782c0ff */
[----:B------:R-:W-:Y:S01]  /*0f00*/  UISETP.NE.AND UP0, UPT, UR4, 0x64, UPT ;  /* 0x000000640400788c */ /* 0x000fe2000bf05270 */
        /* <DEDUP_REMOVED lines=15> */
.L_x_36:
        /* <DEDUP_REMOVED lines=16> */
.L_x_67:


//--------------------- .text._Z13processSparsePfS_i --------------------------
	.section	.text._Z13processSparsePfS_i,"ax",@progbits
	.align	128
        .global         _Z13processSparsePfS_i
        .type           _Z13processSparsePfS_i,@function
        .size           _Z13processSparsePfS_i,(.L_x_68 - _Z13processSparsePfS_i)
        .other          _Z13processSparsePfS_i,@"STO_CUDA_ENTRY STV_DEFAULT"
_Z13processSparsePfS_i:
.text._Z13processSparsePfS_i:
        /* <DEDUP_REMOVED lines=11> */
[----:B-1----:R-:W2:Y:S02]  /*00b0*/  LDG.E R9, desc[UR6][R2.64] ;  /* 0x0000000602097981 */ /* 0x002ea4000c1e1900 */
[----:B--2---:R-:W-:-:S13]  /*00c0*/  FSETP.NEU.AND P0, PT, R9, RZ, PT ;  /* 0x000000ff0900720b */ /* 0x004fda0003f0d000 */
[----:B------:R-:W-:Y:S05]  /*00d0*/  @!P0 BRA `(.L_x_37) ;  /* 0x0000000c00d08947 */ /* 0x000fea0003800000 */
[----:B------:R-:W-:-:S07]  /*00e0*/  IMAD.MOV.U32 R15, RZ, RZ, RZ ;  /* 0x000000ffff0f7224 */ /* 0x000fce00078e00ff */
.L_x_48:
        /* <DEDUP_REMOVED lines=22> */
.L_x_40:
        /* <DEDUP_REMOVED lines=18> */
[----:B------:R-:W-:Y:S01]  /*0370*/  @P5 MOV R16, R3 ;  /* 0x0000000300105202 */ /* 0x000fe20000000f00 */
        /* <DEDUP_REMOVED lines=23> */
[----:B------:R-:W-:Y:S01]  /*04f0*/  @P2 IMAD.MOV.U32 R4, RZ, RZ, R18 ;  /* 0x000000ffff042224 */ /* 0x000fe200078e0012 */
[----:B------:R-:W-:Y:S01]  /*0500*/  @P2 MOV R5, R17 ;  /* 0x0000001100052202 */ /* 0x000fe20000000f00 */
        /* <DEDUP_REMOVED lines=13> */
[----:B------:R-:W-:Y:S01]  /*05e0*/  @P1 IMAD.MOV.U32 R4, RZ, RZ, R17 ;  /* 0x000000ffff041224 */ /* 0x000fe200078e0011 */
[----:B------:R-:W-:Y:S01]  /*05f0*/  @P0 MOV R4, R18 ;  /* 0x0000001200040202 */ /* 0x000fe20000000f00 */
[----:B------:R-:W-:Y:S01]  /*0600*/  @P3 IMAD.MOV.U32 R4, RZ, RZ, R19 ;  /* 0x000000ffff043224 */ /* 0x000fe200078e0013 */
[----:B------:R-:W-:Y:S01]  /*0610*/  ISETP.EQ.AND P0, PT, R11, 0x8, PT ;  /* 0x000000080b00780c */ /* 0x000fe20003f02270 */
[----:B------:R-:W-:Y:S01]  /*0620*/  @P5 IMAD.MOV.U32 R4, RZ, RZ, R20 ;  /* 0x000000ffff045224 */ /* 0x000fe200078e0014 */
[----:B------:R-:W-:Y:S01]  /*0630*/  SHF.L.W.U32.HI R7, R5, R12, R7 ;  /* 0x0000000c05077219 */ /* 0x000fe20000010e07 */
[----:B------:R-:W-:-:S10]  /*0640*/  @P4 IMAD.MOV.U32 R4, RZ, RZ, R16 ;  /* 0x000000ffff044224 */ /* 0x000fd400078e0010 */
[----:B------:R-:W-:-:S05]  /*0650*/  @P0 IMAD.MOV.U32 R4, RZ, RZ, R0 ;  /* 0x000000ffff040224 */ /* 0x000fca00078e0000 */
[----:B------:R-:W-:-:S07]  /*0660*/  SHF.L.W.U32.HI R5, R4, R12, R5 ;  /* 0x0000000c04057219 */ /* 0x000fce0000010e05 */
.L_x_42:
[----:B------:R-:W-:Y:S05]  /*0670*/  BSYNC.RECONVERGENT B1 ;  /* 0x0000000000017941 */ /* 0x000fea0003800200 */
.L_x_41:
        /* <DEDUP_REMOVED lines=13> */
[----:B------:R-:W-:-:S05]  /*0750*/  IMAD.MOV R3, RZ, RZ, -R0 ;  /* 0x000000ffff037224 */ /* 0x000fca00078e0a00 */
[----:B------:R-:W-:Y:S01]  /*0760*/  @!P0 MOV R0, R3 ;  /* 0x0000000300008202 */ /* 0x000fe20000000f00 */
[----:B0-----:R-:W-:-:S10]  /*0770*/  DMUL R12, R4, UR4 ;  /* 0x00000004040c7c28 */ /* 0x001fd40008000000 */
[----:B------:R-:W0:Y:S02]  /*0780*/  F2F.F32.F64 R12, R12 ;  /* 0x0000000c000c7310 */ /* 0x000e240000301000 */
[----:B0-----:R-:W-:-:S07]  /*0790*/  FSEL R3, -R12, R12, !P1 ;  /* 0x0000000c0c037208 */ /* 0x001fce0004800100 */
.L_x_39:
[----:B------:R-:W-:Y:S05]  /*07a0*/  BSYNC.RECONVERGENT B0 ;  /* 0x0000000000007941 */ /* 0x000fea0003800200 */
.L_x_38:
        /* <DEDUP_REMOVED lines=25> */
[----:B------:R-:W-:Y:S02]  /*0940*/  IMAD.SHL.U32 R0, R9, 0x100, RZ ;  /* 0x0000010009007824 */ /* 0x000fe400078e00ff */
[----:B------:R-:W-:Y:S02]  /*0950*/  HFMA2 R23, -RZ, RZ, 0, 0 ;  /* 0x00000000ff177431 */ /* 0x000fe400000001ff */
[----:B------:R-:W-:Y:S01]  /*0960*/  IMAD.MOV.U32 R21, RZ, RZ, RZ ;  /* 0x000000ffff157224 */ /* 0x000fe200078e00ff */
[----:B------:R-:W-:Y:S01]  /*0970*/  UMOV UR4, URZ ;  /* 0x000000ff00047c82 */ /* 0x000fe20008000000 */
[----:B------:R-:W-:-:S07]  /*0980*/  LOP3.LUT R25, R0, 0x80000000, RZ, 0xfc, !PT ;  /* 0x8000000000197812 */ /* 0x000fce00078efcff */
.L_x_45:
        /* <DEDUP_REMOVED lines=44> */
[----:B------:R-:W-:Y:S01]  /*0c50*/  @P0 IMAD.MOV.U32 R0, RZ, RZ, R20 ;  /* 0x000000ffff000224 */ /* 0x000fe200078e0014 */
[----:B------:R-:W-:Y:S01]  /*0c60*/  @P3 MOV R2, R20 ;  /* 0x0000001400023202 */ /* 0x000fe20000000f00 */
[--C-:B------:R-:W-:Y:S02]  /*0c70*/  @P3 IMAD.MOV.U32 R0, RZ, RZ, R16.reuse ;  /* 0x000000ffff003224 */ /* 0x100fe400078e0010 */
[----:B------:R-:W-:Y:S02]  /*0c80*/  @P4 IMAD.MOV.U32 R2, RZ, RZ, R16 ;  /* 0x000000ffff024224 */ /* 0x000fe400078e0010 */
[--C-:B------:R-:W-:Y:S02]  /*0c90*/  @P4 IMAD.MOV.U32 R0, RZ, RZ, R21.reuse ;  /* 0x000000ffff004224 */ /* 0x100fe400078e0015 */
[----:B------:R-:W-:Y:S01]  /*0ca0*/  @P5 IMAD.MOV.U32 R2, RZ, RZ, R21 ;  /* 0x000000ffff025224 */ /* 0x000fe200078e0015 */
[----:B------:R-:W-:Y:S06]  /*0cb0*/  @!P6 BRA `(.L_x_47) ;  /* 0x00000000002ce947 */ /* 0x000fec0003800000 */
[----:B------:R-:W-:Y:S01]  /*0cc0*/  @P2 IMAD.MOV.U32 R3, RZ, RZ, R10 ;  /* 0x000000ffff032224 */ /* 0x000fe200078e000a */
[----:B------:R-:W-:Y:S01]  /*0cd0*/  @P1 MOV R3, R17 ;  /* 0x0000001100031202 */ /* 0x000fe20000000f00 */
[----:B------:R-:W-:Y:S01]  /*0ce0*/  @P0 IMAD.MOV.U32 R3, RZ, RZ, R18 ;  /* 0x000000ffff030224 */ /* 0x000fe200078e0012 */
[----:B------:R-:W-:Y:S01]  /*0cf0*/  ISETP.EQ.AND P0, PT, R5, 0x8, PT ;  /* 0x000000080500780c */ /* 0x000fe20003f02270 */
[----:B------:R-:W-:Y:S01]  /*0d00*/  @P3 IMAD.MOV.U32 R3, RZ, RZ, R19 ;  /* 0x000000ffff033224 */ /* 0x000fe200078e0013 */
[----:B------:R-:W-:Y:S01]  /*0d10*/  LOP3.LUT R5, R4, 0x1f, RZ, 0xc0, !PT ;  /* 0x0000001f04057812 */ /* 0x000fe200078ec0ff */
[----:B------:R-:W-:Y:S02]  /*0d20*/  @P4 IMAD.MOV.U32 R3, RZ, RZ, R20 ;  /* 0x000000ffff034224 */ /* 0x000fe400078e0014 */
[----:B------:R-:W-:Y:S01]  /*0d30*/  @P5 IMAD.MOV.U32 R3, RZ, RZ, R16 ;  /* 0x000000ffff035224 */ /* 0x000fe200078e0010 */
[----:B------:R-:W-:-:S07]  /*0d40*/  SHF.L.W.U32.HI R0, R2, R5, R0 ;  /* 0x0000000502007219 */ /* 0x000fce0000010e00 */
[----:B------:R-:W-:-:S05]  /*0d50*/  @P0 IMAD.MOV.U32 R3, RZ, RZ, R21 ;  /* 0x000000ffff030224 */ /* 0x000fca00078e0015 */
[----:B------:R-:W-:-:S07]  /*0d60*/  SHF.L.W.U32.HI R2, R3, R5, R2 ;  /* 0x0000000503027219 */ /* 0x000fce0000010e02 */
.L_x_47:
[----:B------:R-:W-:Y:S05]  /*0d70*/  BSYNC.RECONVERGENT B1 ;  /* 0x0000000000017941 */ /* 0x000fea0003800200 */
.L_x_46:
[C---:B------:R-:W-:Y:S01]  /*0d80*/  SHF.L.W.U32.HI R6, R2.reuse, 0x2, R0 ;  /* 0x0000000202067819 */ /* 0x040fe20000010e00 */
[----:B------:R-:W-:Y:S01]  /*0d90*/  UMOV UR4, 0x54442d19 ;  /* 0x54442d1900047882 */ /* 0x000fe20000000000 */
[----:B------:R-:W-:Y:S01]  /*0da0*/  SHF.L.U32 R2, R2, 0x2, RZ ;  /* 0x0000000202027819 */ /* 0x000fe200000006ff */
        /* <DEDUP_REMOVED lines=15> */
.L_x_44:
[----:B------:R-:W-:Y:S05]  /*0ea0*/  BSYNC.RECONVERGENT B0 ;  /* 0x0000000000007941 */ /* 0x000fea0003800200 */
.L_x_43:
        /* <DEDUP_REMOVED lines=23> */
.L_x_37:
[----:B------:R-:W0:Y:S02]  /*1020*/  LDC.64 R2, c[0x0][0x388] ;  /* 0x0000e200ff027b82 */ /* 0x000e240000000a00 */
[----:B0-----:R-:W-:-:S05]  /*1030*/  IMAD.WIDE R2, R8, 0x4, R2 ;  /* 0x0000000408027825 */ /* 0x001fca00078e0202 */
[----:B------:R-:W-:Y:S01]  /*1040*/  STG.E desc[UR6][R2.64], RZ ;  /* 0x000000ff02007986 */ /* 0x000fe2000c101906 */
[----:B------:R-:W-:Y:S05]  /*1050*/  EXIT ;  /* 0x000000000000794d */ /* 0x000fea0003800000 */
.L_x_49:
        /* <DEDUP_REMOVED lines=10> */
.L_x_68:


//--------------------- .text._Z17vectorAddAndScalePfS_S_fi --------------------------
	.section	.text._Z17vectorAddAndScalePfS_S_fi,"ax",@progbits
	.align	128
        .global         _Z17vectorAddAndScalePfS_S_fi
        .type           _Z17vectorAddAndScalePfS_S_fi,@function
        .size           _Z17vectorAddAndScalePfS_S_fi,(.L_x_69 - _Z17vectorAddAndScalePfS_S_fi)
        .other          _Z17vectorAddAndScalePfS_S_fi,@"STO_CUDA_ENTRY STV_DEFAULT"
_Z17vectorAddAndScalePfS_S_fi:
.text._Z17vectorAddAndScalePfS_S_fi:
        /* <DEDUP_REMOVED lines=10> */
[----:B------:R-:W2:Y:S06]  /*00a0*/  LDCU UR6, c[0x0][0x398] ;  /* 0x00007300ff0677ac */ /* 0x000eac0008000800 */
[----:B------:R-:W3:Y:S08]  /*00b0*/  LDC.64 R4, c[0x0][0x388] ;  /* 0x0000e200ff047b82 */ /* 0x000ef00000000a00 */
[----:B------:R-:W4:Y:S01]  /*00c0*/  LDC.64 R6, c[0x0][0x390] ;  /* 0x0000e400ff067b82 */ /* 0x000f220000000a00 */
[----:B0-----:R-:W-:-:S06]  /*00d0*/  IMAD.WIDE R2, R9, 0x4, R2 ;  /* 0x0000000409027825 */ /* 0x001fcc00078e0202 */
[----:B-1----:R-:W5:Y:S01]  /*00e0*/  LDG.E R2, desc[UR4][R2.64] ;  /* 0x0000000402027981 */ /* 0x002f62000c1e1900 */
[----:B---3--:R-:W-:-:S06]  /*00f0*/  IMAD.WIDE R4, R9, 0x4, R4 ;  /* 0x0000000409047825 */ /* 0x008fcc00078e0204 */
[----:B------:R-:W5:Y:S01]  /*0100*/  LDG.E R5, desc[UR4][R4.64] ;  /* 0x0000000404057981 */ /* 0x000f62000c1e1900 */
[----:B----4-:R-:W-:-:S04]  /*0110*/  IMAD.WIDE R6, R9, 0x4, R6 ;  /* 0x0000000409067825 */ /* 0x010fc800078e0206 */
[----:B-----5:R-:W-:-:S04]  /*0120*/  FADD R0, R2, R5 ;  /* 0x0000000502007221 */ /* 0x020fc80000000000 */
[----:B--2---:R-:W-:-:S05]  /*0130*/  FMUL R9, R0, UR6 ;  /* 0x0000000600097c20 */ /* 0x004fca0008400000 */
[----:B------:R-:W-:Y:S01]  /*0140*/  STG.E desc[UR4][R6.64], R9 ;  /* 0x0000000906007986 */ /* 0x000fe2000c101904 */
[----:B------:R-:W-:Y:S05]  /*0150*/  EXIT ;  /* 0x000000000000794d */ /* 0x000fea0003800000 */
.L_x_50:
        /* <DEDUP_REMOVED lines=10> */
.L_x_69:


//--------------------- .text._Z11vectorScalePfS_fi --------------------------
	.section	.text._Z11vectorScalePfS_fi,"ax",@progbits
	.align	128
        .global         _Z11vectorScalePfS_fi
        .type           _Z11vectorScalePfS_fi,@function
        .size           _Z11vectorScalePfS_fi,(.L_x_70 - _Z11vectorScalePfS_fi)
        .other          _Z11vectorScalePfS_fi,@"STO_CUDA_ENTRY STV_DEFAULT"
_Z11vectorScalePfS_fi:
.text._Z11vectorScalePfS_fi:
        /* <DEDUP_REMOVED lines=11> */
[----:B------:R-:W3:Y:S01]  /*00b0*/  LDC.64 R4, c[0x0][0x388] ;  /* 0x0000e200ff047b82 */ /* 0x000ee20000000a00 */
[----:B0-----:R-:W-:-:S06]  /*00c0*/  IMAD.WIDE R2, R7, 0x4, R2 ;  /* 0x0000000407027825 */ /* 0x001fcc00078e0202 */
[----:B-1----:R-:W2:Y:S01]  /*00d0*/  LDG.E R2, desc[UR4][R2.64] ;  /* 0x0000000402027981 */ /* 0x002ea2000c1e1900 */
[----:B---3--:R-:W-:-:S04]  /*00e0*/  IMAD.WIDE R4, R7, 0x4, R4 ;  /* 0x0000000407047825 */ /* 0x008fc800078e0204 */
[----:B--2---:R-:W-:-:S05]  /*00f0*/  FMUL R7, R2, UR6 ;  /* 0x0000000602077c20 */ /* 0x004fca0008400000 */
[----:B------:R-:W-:Y:S01]  /*0100*/  STG.E desc[UR4][R4.64], R7 ;  /* 0x0000000704007986 */ /* 0x000fe2000c101904 */
[----:B------:R-:W-:Y:S05]  /*0110*/  EXIT ;  /* 0x000000000000794d */ /* 0x000fea0003800000 */
.L_x_51:
        /* <DEDUP_REMOVED lines=14> */
.L_x_70:


//--------------------- .text._Z9vectorAddPfS_S_i --------------------------
	.section	.text._Z9vectorAddPfS_S_i,"ax",@progbits
	.align	128
        .global         _Z9vectorAddPfS_S_i
        .type           _Z9vectorAddPfS_S_i,@function
        .size           _Z9vectorAddPfS_S_i,(.L_x_71 - _Z9vectorAddPfS_S_i)
        .other          _Z9vectorAddPfS_S_i,@"STO_CUDA_ENTRY STV_DEFAULT"
_Z9vectorAddPfS_S_i:
.text._Z9vectorAddPfS_S_i:
        /* <DEDUP_REMOVED lines=10> */
[----:B------:R-:W2:Y:S08]  /*00a0*/  LDC.64 R4, c[0x0][0x388] ;  /* 0x0000e200ff047b82 */ /* 0x000eb00000000a00 */
[----:B------:R-:W3:Y:S01]  /*00b0*/  LDC.64 R6, c[0x0][0x390] ;  /* 0x0000e400ff067b82 */ /* 0x000ee20000000a00 */
[----:B0-----:R-:W-:-:S06]  /*00c0*/  IMAD.WIDE R2, R9, 0x4, R2 ;  /* 0x0000000409027825 */ /* 0x001fcc00078e0202 */
[----:B-1----:R-:W4:Y:S01]  /*00d0*/  LDG.E R2, desc[UR4][R2.64] ;  /* 0x0000000402027981 */ /* 0x002f22000c1e1900 */
[----:B--2---:R-:W-:-:S06]  /*00e0*/  IMAD.WIDE R4, R9, 0x4, R4 ;  /* 0x0000000409047825 */ /* 0x004fcc00078e0204 */
[----:B------:R-:W4:Y:S01]  /*00f0*/  LDG.E R5, desc[UR4][R4.64] ;  /* 0x0000000404057981 */ /* 0x000f22000c1e1900 */
[----:B---3--:R-:W-:-:S04]  /*0100*/  IMAD.WIDE R6, R9, 0x4, R6 ;  /* 0x0000000409067825 */ /* 0x008fc800078e0206 */
[----:B----4-:R-:W-:-:S05]  /*0110*/  FADD R9, R2, R5 ;  /* 0x0000000502097221 */ /* 0x010fca0000000000 */
[----:B------:R-:W-:Y:S01]  /*0120*/  STG.E desc[UR4][R6.64], R9 ;  /* 0x0000000906007986 */ /* 0x000fe2000c101904 */
[----:B------:R-:W-:Y:S05]  /*0130*/  EXIT ;  /* 0x000000000000794d */ /* 0x000fea0003800000 */
.L_x_52:
        /* <DEDUP_REMOVED lines=12> */
.L_x_71:


//--------------------- .text._Z14transposeTiledPfS_ii --------------------------
	.section	.text._Z14transposeTiledPfS_ii,"ax",@progbits
	.align	128
        .global         _Z14transposeTiledPfS_ii
        .type           _Z14transposeTiledPfS_ii,@function
        .size           _Z14transposeTiledPfS_ii,(.L_x_72 - _Z14transposeTiledPfS_ii)
        .other          _Z14transposeTiledPfS_ii,@"STO_CUDA_ENTRY STV_DEFAULT"
_Z14transposeTiledPfS_ii:
.text._Z14transposeTiledPfS_ii:
[----:B------:R-:W-:Y:S01]  /*0000*/  LDC R1, c[0x0][0x37c] ;  /* 0x0000df00ff017b82 */ /* 0x000fe20000000800 */
[----:B------:R-:W0:Y:S01]  /*0010*/  S2R R8, SR_TID.Y ;  /* 0x0000000000087919 */ /* 0x000e220000002200 */
[----:B------:R-:W1:Y:S01]  /*0020*/  LDCU.64 UR6, c[0x0][0x390] ;  /* 0x00007200ff0677ac */ /* 0x000e620008000a00 */
[----:B------:R-:W0:Y:S01]  /*0030*/  S2R R9, SR_CTAID.Y ;  /* 0x0000000000097919 */ /* 0x000e220000002600 */
[----:B------:R-:W2:Y:S01]  /*0040*/  LDCU.64 UR4, c[0x0][0x358] ;  /* 0x00006b00ff0477ac */ /* 0x000ea20008000a00 */
[----:B------:R-:W3:Y:S01]  /*0050*/  S2R R7, SR_CTAID.X ;  /* 0x0000000000077919 */ /* 0x000ee20000002500 */
[----:B------:R-:W3:Y:S01]  /*0060*/  S2R R6, SR_TID.X ;  /* 0x0000000000067919 */ /* 0x000ee20000002100 */
[----:B0-----:R-:W-:-:S05]  /*0070*/  IMAD R5, R9, 0x20, R8 ;  /* 0x0000002009057824 */ /* 0x001fca00078e0208 */
[----:B-1----:R-:W-:Y:S01]  /*0080*/  ISETP.GE.AND P0, PT, R5, UR7, PT ;  /* 0x0000000705007c0c */ /* 0x002fe2000bf06270 */
[----:B---3--:R-:W-:-:S05]  /*0090*/  IMAD R0, R7, 0x20, R6 ;  /* 0x0000002007007824 */ /* 0x008fca00078e0206 */
[----:B------:R-:W-:-:S13]  /*00a0*/  ISETP.GE.OR P0, PT, R0, UR6, P0 ;  /* 0x0000000600007c0c */ /* 0x000fda0008706670 */
[----:B------:R-:W0:Y:S01]  /*00b0*/  @!P0 LDC.64 R2, c[0x0][0x380] ;  /* 0x0000e000ff028b82 */ /* 0x000e220000000a00 */
[----:B------:R-:W-:-:S04]  /*00c0*/  @!P0 IMAD R5, R5, UR6, R0 ;  /* 0x0000000605058c24 */ /* 0x000fc8000f8e0200 */
[----:B0-----:R-:W-:-:S06]  /*00d0*/  @!P0 IMAD.WIDE R2, R5, 0x4, R2 ;  /* 0x0000000405028825 */ /* 0x001fcc00078e0202 */
[----:B--2---:R-:W2:Y:S01]  /*00e0*/  @!P0 LDG.E R2, desc[UR4][R2.64] ;  /* 0x0000000402028981 */ /* 0x004ea2000c1e1900 */
[----:B------:R-:W-:Y:S01]  /*00f0*/  @!P0 MOV R0, 0x400 ;  /* 0x0000040000008802 */ /* 0x000fe20000000f00 */
[----:B------:R-:W-:Y:S01]  /*0100*/  IMAD R7, R7, 0x20, R8 ;  /* 0x0000002007077824 */ /* 0x000fe200078e0208 */
[----:B------:R-:W-:Y:S01]  /*0110*/  LEA R4, R9, R6, 0x5 ;  /* 0x0000000609047211 */ /* 0x000fe200078e28ff */
[----:B------:R-:W0:Y:S03]  /*0120*/  @!P0 S2R R5, SR_CgaCtaId ;  /* 0x0000000000058919 */ /* 0x000e260000008800 */
[----:B------:R-:W-:-:S04]  /*0130*/  ISETP.GE.AND P1, PT, R4, UR7, PT ;  /* 0x0000000704007c0c */ /* 0x000fc8000bf26270 */
[----:B------:R-:W-:Y:S02]  /*0140*/  ISETP.GE.OR P1, PT, R7, UR6, P1 ;  /* 0x0000000607007c0c */ /* 0x000fe40008f26670 */
[----:B0-----:R-:W-:-:S05]  /*0150*/  @!P0 LEA R0, R5, R0, 0x18 ;  /* 0x0000000005008211 */ /* 0x001fca00078ec0ff */
[----:B------:R-:W-:-:S05]  /*0160*/  @!P0 IMAD R0, R8, 0x84, R0 ;  /* 0x0000008408008824 */ /* 0x000fca00078e0200 */
[----:B------:R-:W-:-:S05]  /*0170*/  @!P0 LEA R5, R6, R0, 0x2 ;  /* 0x0000000006058211 */ /* 0x000fca00078e10ff */
[----:B--2---:R0:W-:Y:S01]  /*0180*/  @!P0 STS [R5], R2 ;  /* 0x0000000205008388 */ /* 0x0041e20000000800 */
[----:B------:R-:W-:Y:S06]  /*0190*/  BAR.SYNC.DEFER_BLOCKING 0x0 ;  /* 0x0000000000007b1d */ /* 0x000fec0000010000 */
[----:B------:R-:W-:Y:S05]  /*01a0*/  @P1 EXIT ;  /* 0x000000000000194d */ /* 0x000fea0003800000 */
[----:B------:R-:W1:Y:S01]  /*01b0*/  S2R R3, SR_CgaCtaId ;  /* 0x0000000000037919 */ /* 0x000e620000008800 */
[----:B------:R-:W-:Y:S01]  /*01c0*/  MOV R0, 0x400 ;  /* 0x0000040000007802 */ /* 0x000fe20000000f00 */
[----:B------:R-:W-:-:S03]  /*01d0*/  IMAD R7, R7, UR7, R4 ;  /* 0x0000000707077c24 */ /* 0x000fc6000f8e0204 */
[----:B-1----:R-:W-:-:S05]  /*01e0*/  LEA R3, R3, R0, 0x18 ;  /* 0x0000000003037211 */ /* 0x002fca00078ec0ff */
[----:B------:R-:W-:Y:S02]  /*01f0*/  IMAD R0, R6, 0x84, R3 ;  /* 0x0000008406007824 */ /* 0x000fe400078e0203 */
[----:B0-----:R-:W0:Y:S02]  /*0200*/  LDC.64 R2, c[0x0][0x388] ;  /* 0x0000e200ff027b82 */ /* 0x001e240000000a00 */
[----:B------:R-:W-:-:S05]  /*0210*/  IMAD R0, R8, 0x4, R0 ;  /* 0x0000000408007824 */ /* 0x000fca00078e0200 */
[----:B------:R-:W1:Y:S01]  /*0220*/  LDS R5, [R0] ;  /* 0x0000000000057984 */ /* 0x000e620000000800 */
[----:B0-----:R-:W-:-:S05]  /*0230*/  IMAD.WIDE R2, R7, 0x4, R2 ;  /* 0x0000000407027825 */ /* 0x001fca00078e0202 */
[----:B-1----:R-:W-:Y:S01]  /*0240*/  STG.E desc[UR4][R2.64], R5 ;  /* 0x0000000502007986 */ /* 0x002fe2000c101904 */
[----:B------:R-:W-:Y:S05]  /*0250*/  EXIT ;  /* 0x000000000000794d */ /* 0x000fea0003800000 */
.L_x_53:
        /* <DEDUP_REMOVED lines=10> */
.L_x_72:


//--------------------- .text._Z14transposeNaivePfS_ii --------------------------
	.section	.text._Z14transposeNaivePfS_ii,"ax",@progbits
	.align	128
        .global         _Z14transposeNaivePfS_ii
        .type           _Z14transposeNaivePfS_ii,@function
        .size           _Z14transposeNaivePfS_ii,(.L_x_73 - _Z14transposeNaivePfS_ii)
        .other          _Z14transposeNaivePfS_ii,@"STO_CUDA_ENTRY STV_DEFAULT"
_Z14transposeNaivePfS_ii:
.text._Z14transposeNaivePfS_ii:
[----:B------:R-:W-:Y:S01]  /*0000*/  LDC R1, c[0x0][0x37c] ;  /* 0x0000df00ff017b82 */ /* 0x000fe20000000800 */
[----:B------:R-:W0:Y:S07]  /*0010*/  S2R R2, SR_TID.Y ;  /* 0x0000000000027919 */ /* 0x000e2e0000002200 */
[----:B------:R-:W1:Y:S01]  /*0020*/  LDC R0, c[0x0][0x360] ;  /* 0x0000d800ff007b82 */ /* 0x000e620000000800 */
[----:B------:R-:W2:Y:S01]  /*0030*/  LDCU.64 UR6, c[0x0][0x390] ;  /* 0x00007200ff0677ac */ /* 0x000ea20008000a00 */
[----:B------:R-:W1:Y:S06]  /*0040*/  S2R R3, SR_TID.X ;  /* 0x0000000000037919 */ /* 0x000e6c0000002100 */
[----:B------:R-:W0:Y:S08]  /*0050*/  S2UR UR5, SR_CTAID.Y ;  /* 0x00000000000579c3 */ /* 0x000e300000002600 */
[----:B------:R-:W0:Y:S08]  /*0060*/  LDC R7, c[0x0][0x364] ;  /* 0x0000d900ff077b82 */ /* 0x000e300000000800 */
[----:B------:R-:W1:Y:S01]  /*0070*/  S2UR UR4, SR_CTAID.X ;  /* 0x00000000000479c3 */ /* 0x000e620000002500 */
[----:B0-----:R-:W-:-:S05]  /*0080*/  IMAD R7, R7, UR5, R2 ;  /* 0x0000000507077c24 */ /* 0x001fca000f8e0202 */
[----:B--2---:R-:W-:Y:S01]  /*0090*/  ISETP.GE.AND P0, PT, R7, UR7, PT ;  /* 0x0000000707007c0c */ /* 0x004fe2000bf06270 */
[----:B-1----:R-:W-:-:S05]  /*00a0*/  IMAD R0, R0, UR4, R3 ;  /* 0x0000000400007c24 */ /* 0x002fca000f8e0203 */
[----:B------:R-:W-:-:S13]  /*00b0*/  ISETP.GE.OR P0, PT, R0, UR6, P0 ;  /* 0x0000000600007c0c */ /* 0x000fda0008706670 */
[----:B------:R-:W-:Y:S05]  /*00c0*/  @P0 EXIT ;  /* 0x000000000000094d */ /* 0x000fea0003800000 */
[----:B------:R-:W0:Y:S01]  /*00d0*/  LDC.64 R2, c[0x0][0x380] ;  /* 0x0000e000ff027b82 */ /* 0x000e220000000a00 */
[----:B------:R-:W1:Y:S01]  /*00e0*/  LDCU.64 UR4, c[0x0][0x358] ;  /* 0x00006b00ff0477ac */ /* 0x000e620008000a00 */
[----:B------:R-:W-:-:S04]  /*00f0*/  IMAD R5, R7, UR6, R0 ;  /* 0x0000000607057c24 */ /* 0x000fc8000f8e0200 */
[----:B0-----:R-:W-:Y:S02]  /*0100*/  IMAD.WIDE R2, R5, 0x4, R2 ;  /* 0x0000000405027825 */ /* 0x001fe400078e0202 */
[----:B------:R-:W0:Y:S04]  /*0110*/  LDC.64 R4, c[0x0][0x388] ;  /* 0x0000e200ff047b82 */ /* 0x000e280000000a00 */
[----:B-1----:R-:W2:Y:S01]  /*0120*/  LDG.E R3, desc[UR4][R2.64] ;  /* 0x0000000402037981 */ /* 0x002ea2000c1e1900 */
[----:B------:R-:W-:-:S04]  /*0130*/  IMAD R7, R0, UR7, R7 ;  /* 0x0000000700077c24 */ /* 0x000fc8000f8e0207 */
[----:B0-----:R-:W-:-:S05]  /*0140*/  IMAD.WIDE R4, R7, 0x4, R4 ;  /* 0x0000000407047825 */ /* 0x001fca00078e0204 */
[----:B--2---:R-:W-:Y:S01]  /*0150*/  STG.E desc[UR4][R4.64], R3 ;  /* 0x0000000304007986 */ /* 0x004fe2000c101904 */
[----:B------:R-:W-:Y:S05]  /*0160*/  EXIT ;  /* 0x000000000000794d */ /* 0x000fea0003800000 */
.L_x_54:
        /* <DEDUP_REMOVED lines=9> */
.L_x_73:


//--------------------- .text._Z19histogram_optimizedPhPji --------------------------
	.section	.text._Z19histogram_optimizedPhPji,"ax",@progbits
	.align	128
        .global         _Z19histogram_optimizedPhPji
        .type           _Z19histogram_optimizedPhPji,@function
        .size           _Z19histogram_optimizedPhPji,(.L_x_65 - _Z19histogram_optimizedPhPji)
        .other          _Z19histogram_optimizedPhPji,@"STO_CUDA_ENTRY STV_DEFAULT"
_Z19histogram_optimizedPhPji:
.text._Z19histogram_optimizedPhPji:
[----:B------:R-:W-:Y:S01]  /*0000*/  LDC R1, c[0x0][0x37c] ;  /* 0x0000df00ff017b82 */ /* 0x000fe20000000800 */
[----:B------:R-:W0:Y:S07]  /*0010*/  S2R R0, SR_TID.X ;  /* 0x0000000000007919 */ /* 0x000e2e0000002100 */
[----:B------:R-:W1:Y:S01]  /*0020*/  S2UR UR4, SR_CTAID.X ;  /* 0x00000000000479c3 */ /* 0x000e620000002500 */
[----:B------:R-:W2:Y:S01]  /*0030*/  LDCU UR8, c[0x0][0x390] ;  /* 0x00007200ff0877ac */ /* 0x000ea20008000800 */
[----:B------:R-:W3:Y:S06]  /*0040*/  LDCU.64 UR6, c[0x0][0x358] ;  /* 0x00006b00ff0677ac */ /* 0x000eec0008000a00 */
[----:B------:R-:W1:Y:S01]  /*0050*/  LDC R3, c[0x0][0x360] ;  /* 0x0000d800ff037b82 */ /* 0x000e620000000800 */
[----:B------:R-:W4:Y:S01]  /*0060*/  LDCU.64 UR10, c[0x0][0x380] ;  /* 0x00007000ff0a77ac */ /* 0x000f220008000a00 */
[----:B------:R-:W1:Y:S01]  /*0070*/  LDCU.64 UR12, c[0x0][0x380] ;  /* 0x00007000ff0c77ac */ /* 0x000e620008000a00 */
[----:B------:R-:W1:Y:S01]  /*0080*/  LDCU UR5, c[0x0][0x370] ;  /* 0x00006e00ff0577ac */ /* 0x000e620008000800 */
[----:B0-----:R-:W-:-:S13]  /*0090*/  ISETP.GT.U32.AND P0, PT, R0, 0xff, PT ;  /* 0x000000ff0000780c */ /* 0x001fda0003f04070 */
[----:B------:R-:W0:Y:S01]  /*00a0*/  @!P0 S2R R5, SR_CgaCtaId ;  /* 0x0000000000058919 */ /* 0x000e220000008800 */
[----:B------:R-:W-:-:S04]  /*00b0*/  @!P0 MOV R2, 0x400 ;  /* 0x0000040000028802 */ /* 0x000fc80000000f00 */
[----:B0-----:R-:W-:-:S05]  /*00c0*/  @!P0 LEA R5, R5, R2, 0x18 ;  /* 0x0000000205058211 */ /* 0x001fca00078ec0ff */
[----:B------:R-:W-:-:S05]  /*00d0*/  @!P0 IMAD R5, R0, 0x4, R5 ;  /* 0x0000000400058824 */ /* 0x000fca00078e0205 */
[----:B------:R1:W-:Y:S02]  /*00e0*/  @!P0 STS [R5], RZ ;  /* 0x000000ff05008388 */ /* 0x0003e40000000800 */
[----:B-1----:R-:W-:Y:S01]  /*00f0*/  IMAD R5, R3, UR4, R0 ;  /* 0x0000000403057c24 */ /* 0x002fe2000f8e0200 */
[----:B------:R-:W-:Y:S04]  /*0100*/  BAR.SYNC.DEFER_BLOCKING 0x0 ;  /* 0x0000000000007b1d */ /* 0x000fe80000010000 */
[----:B--2---:R-:W-:-:S13]  /*0110*/  ISETP.GE.AND P0, PT, R5, UR8, PT ;  /* 0x0000000805007c0c */ /* 0x004fda000bf06270 */
[----:B---34-:R-:W-:Y:S05]  /*0120*/  @P0 BRA `(.L_x_55) ;  /* 0x0000000400300947 */ /* 0x018fea0003800000 */
[----:B------:R-:W-:Y:S01]  /*0130*/  IMAD R2, R3, UR5, RZ ;  /* 0x0000000503027c24 */ /* 0x000fe2000f8e02ff */
[----:B------:R-:W-:Y:S03]  /*0140*/  BSSY B0, `(.L_x_56) ;  /* 0x000002d000007945 */ /* 0x000fe60003800000 */
[----:B------:R-:W0:Y:S01]  /*0150*/  I2F.U32.RP R10, R2 ;  /* 0x00000002000a7306 */ /* 0x000e220000209000 */
[C---:B------:R-:W-:Y:S01]  /*0160*/  IMAD.IADD R4, R2.reuse, 0x1, R5 ;  /* 0x0000000102047824 */ /* 0x040fe200078e0205 */
[----:B------:R-:W-:Y:S01]  /*0170*/  ISETP.NE.U32.AND P2, PT, R2, RZ, PT ;  /* 0x000000ff0200720c */ /* 0x000fe20003f45070 */
[----:B------:R-:W-:-:S03]  /*0180*/  IMAD.MOV R11, RZ, RZ, -R2 ;  /* 0x000000ffff0b7224 */ /* 0x000fc600078e0a02 */
[C---:B------:R-:W-:Y:S02]  /*0190*/  ISETP.GE.AND P0, PT, R4.reuse, UR8, PT ;  /* 0x0000000804007c0c */ /* 0x040fe4000bf06270 */
[----:B------:R-:W-:Y:S02]  /*01a0*/  VIMNMX R9, PT, PT, R4, UR8, !PT ;  /* 0x0000000804097c48 */ /* 0x000fe4000ffe0100 */
[----:B------:R-:W-:-:S04]  /*01b0*/  SEL R8, RZ, 0x1, P0 ;  /* 0x00000001ff087807 */ /* 0x000fc80000000000 */
[----:B------:R-:W-:Y:S01]  /*01c0*/  IADD3 R9, PT, PT, R9, -R4, -R8 ;  /* 0x8000000409097210 */ /* 0x000fe20007ffe808 */
[----:B0-----:R-:W0:Y:S02]  /*01d0*/  MUFU.RCP R10, R10 ;  /* 0x0000000a000a7308 */ /* 0x001e240000001000 */
[----:B0-----:R-:W-:-:S06]  /*01e0*/  VIADD R6, R10, 0xffffffe ;  /* 0x0ffffffe0a067836 */ /* 0x001fcc0000000000 */
[----:B------:R0:W1:Y:S02]  /*01f0*/  F2I.FTZ.U32.TRUNC.NTZ R7, R6 ;  /* 0x0000000600077305 */ /* 0x000064000021f000 */
[----:B0-----:R-:W-:Y:S02]  /*0200*/  IMAD.MOV.U32 R6, RZ, RZ, RZ ;  /* 0x000000ffff067224 */ /* 0x001fe400078e00ff */
[----:B-1----:R-:W-:-:S04]  /*0210*/  IMAD R11, R11, R7, RZ ;  /* 0x000000070b0b7224 */ /* 0x002fc800078e02ff */
[----:B------:R-:W-:-:S06]  /*0220*/  IMAD.HI.U32 R10, R7, R11, R6 ;  /* 0x0000000b070a7227 */ /* 0x000fcc00078e0006 */
[----:B------:R-:W-:-:S04]  /*0230*/  IMAD.HI.U32 R7, R10, R9, RZ ;  /* 0x000000090a077227 */ /* 0x000fc800078e00ff */
[----:B------:R-:W-:-:S04]  /*0240*/  IMAD.MOV R4, RZ, RZ, -R7 ;  /* 0x000000ffff047224 */ /* 0x000fc800078e0a07 */
[----:B------:R-:W-:-:S05]  /*0250*/  IMAD R9, R2, R4, R9 ;  /* 0x0000000402097224 */ /* 0x000fca00078e0209 */
[----:B------:R-:W-:-:S13]  /*0260*/  ISETP.GE.U32.AND P0, PT, R9, R2, PT ;  /* 0x000000020900720c */ /* 0x000fda0003f06070 */
[----:B------:R-:W-:Y:S02]  /*0270*/  @P0 IMAD.IADD R9, R9, 0x1, -R2 ;  /* 0x0000000109090824 */ /* 0x000fe400078e0a02 */
[----:B------:R-:W-:-:S03]  /*0280*/  @P0 VIADD R7, R7, 0x1 ;  /* 0x0000000107070836 */ /* 0x000fc60000000000 */
[----:B------:R-:W-:-:S13]  /*0290*/  ISETP.GE.U32.AND P1, PT, R9, R2, PT ;  /* 0x000000020900720c */ /* 0x000fda0003f26070 */
[----:B------:R-:W-:Y:S01]  /*02a0*/  @P1 VIADD R7, R7, 0x1 ;  /* 0x0000000107071836 */ /* 0x000fe20000000000 */
[----:B------:R-:W-:-:S05]  /*02b0*/  @!P2 LOP3.LUT R7, RZ, R2, RZ, 0x33, !PT ;  /* 0x00000002ff07a212 */ /* 0x000fca00078e33ff */
[----:B------:R-:W-:-:S05]  /*02c0*/  IMAD.IADD R4, R8, 0x1, R7 ;  /* 0x0000000108047824 */ /* 0x000fca00078e0207 */
[C---:B------:R-:W-:Y:S02]  /*02d0*/  LOP3.LUT R6, R4.reuse, 0x3, RZ, 0xc0, !PT ;  /* 0x0000000304067812 */ /* 0x040fe400078ec0ff */
[----:B------:R-:W-:Y:S02]  /*02e0*/  ISETP.GE.U32.AND P0, PT, R4, 0x3, PT ;  /* 0x000000030400780c */ /* 0x000fe40003f06070 */
[----:B------:R-:W-:-:S13]  /*02f0*/  ISETP.NE.AND P1, PT, R6, 0x3, PT ;  /* 0x000000030600780c */ /* 0x000fda0003f25270 */
[----:B------:R-:W-:Y:S05]  /*0300*/  @!P1 BRA `(.L_x_57) ;  /* 0x0000000000409947 */ /* 0x000fea0003800000 */
[----:B------:R-:W0:Y:S01]  /*0310*/  S2R R7, SR_CgaCtaId ;  /* 0x0000000000077919 */ /* 0x000e220000008800 */
[----:B------:R-:W-:Y:S01]  /*0320*/  VIADD R4, R4, 0x1 ;  /* 0x0000000104047836 */ /* 0x000fe20000000000 */
[----:B------:R-:W-:-:S04]  /*0330*/  MOV R6, 0x400 ;  /* 0x0000040000067802 */ /* 0x000fc80000000f00 */
[----:B------:R-:W-:-:S05]  /*0340*/  LOP3.LUT R4, R4, 0x3, RZ, 0xc0, !PT ;  /* 0x0000000304047812 */ /* 0x000fca00078ec0ff */
[----:B------:R-:W-:Y:S01]  /*0350*/  IMAD.MOV R4, RZ, RZ, -R4 ;  /* 0x000000ffff047224 */ /* 0x000fe200078e0a04 */
[----:B0-----:R-:W-:-:S07]  /*0360*/  LEA R9, R7, R6, 0x18 ;  /* 0x0000000607097211 */ /* 0x001fce00078ec0ff */
.L_x_58:
[----:B------:R-:W-:-:S04]  /*0370*/  IADD3 R6, P1, PT, R5, UR10, RZ ;  /* 0x0000000a05067c10 */ /* 0x000fc8000ff3e0ff */
[----:B------:R-:W-:-:S05]  /*0380*/  LEA.HI.X.SX32 R7, R5, UR11, 0x1, P1 ;  /* 0x0000000b05077c11 */ /* 0x000fca00088f0eff */
[----:B------:R-:W2:Y:S01]  /*0390*/  LDG.E.U8 R6, desc[UR6][R6.64] ;  /* 0x0000000606067981 */ /* 0x000ea2000c1e1100 */
[----:B------:R-:W-:Y:S01]  /*03a0*/  VIADD R4, R4, 0x1 ;  /* 0x0000000104047836 */ /* 0x000fe20000000000 */
[----:B------:R-:W-:Y:S05]  /*03b0*/  YIELD ;  /* 0x0000000000007946 */ /* 0x000fea0003800000 */
[----:B------:R-:W-:Y:S01]  /*03c0*/  ISETP.NE.AND P1, PT, R4, RZ, PT ;  /* 0x000000ff0400720c */ /* 0x000fe20003f25270 */
[----:B------:R-:W-:Y:S02]  /*03d0*/  IMAD.IADD R5, R2, 0x1, R5 ;  /* 0x0000000102057824 */ /* 0x000fe400078e0205 */
[----:B0-2---:R-:W-:-:S05]  /*03e0*/  IMAD R8, R6, 0x4, R9 ;  /* 0x0000000406087824 */ /* 0x005fca00078e0209 */
[----:B------:R0:W-:Y:S05]  /*03f0*/  ATOMS.POPC.INC.32 RZ, [R8+URZ] ;  /* 0x0000000008ff7f8c */ /* 0x0001ea000d8000ff */
[----:B------:R-:W-:Y:S05]  /*0400*/  @P1 BRA `(.L_x_58) ;  /* 0xfffffffc00d81947 */ /* 0x000fea000383ffff */
.L_x_57:
[----:B------:R-:W-:Y:S05]  /*0410*/  BSYNC B0 ;  /* 0x0000000000007941 */ /* 0x000fea0003800000 */
.L_x_56:
[----:B------:R-:W-:Y:S05]  /*0420*/  @!P0 BRA `(.L_x_55) ;  /* 0x0000000000708947 */ /* 0x000fea0003800000 */
[----:B------:R-:W1:Y:S01]  /*0430*/  S2R R7, SR_CgaCtaId ;  /* 0x0000000000077919 */ /* 0x000e620000008800 */
[----:B------:R-:W-:Y:S02]  /*0440*/  MOV R4, 0x400 ;  /* 0x0000040000047802 */ /* 0x000fe40000000f00 */
[----:B------:R-:W-:Y:S02]  /*0450*/  SHF.R.S32.HI R17, RZ, 0x1f, R2 ;  /* 0x0000001fff117819 */ /* 0x000fe40000011402 */
[----:B-1----:R-:W-:-:S07]  /*0460*/  LEA R19, R7, R4, 0x18 ;  /* 0x0000000407137211 */ /* 0x002fce00078ec0ff */
.L_x_59:
[----:B------:R-:W-:-:S04]  /*0470*/  IADD3 R12, P0, PT, R5, UR12, RZ ;  /* 0x0000000c050c7c10 */ /* 0x000fc8000ff1e0ff */
[----:B------:R-:W-:Y:S02]  /*0480*/  LEA.HI.X.SX32 R13, R5, UR13, 0x1, P0 ;  /* 0x0000000d050d7c11 */ /* 0x000fe400080f0eff */
[----:B------:R-:W-:-:S03]  /*0490*/  IADD3 R6, P0, PT, R2, R12, RZ ;  /* 0x0000000c02067210 */ /* 0x000fc60007f1e0ff */
[----:B------:R-:W2:Y:S02]  /*04a0*/  LDG.E.U8 R12, desc[UR6][R12.64] ;  /* 0x000000060c0c7981 */ /* 0x000ea4000c1e1100 */
[----:B------:R-:W-:Y:S01]  /*04b0*/  IMAD.X R7, R17, 0x1, R13, P0 ;  /* 0x0000000111077824 */ /* 0x000fe200000e060d */
[----:B0-----:R-:W-:-:S04]  /*04c0*/  IADD3 R8, P0, PT, R2, R6, RZ ;  /* 0x0000000602087210 */ /* 0x001fc80007f1e0ff */
[----:B------:R-:W3:Y:S01]  /*04d0*/  LDG.E.U8 R6, desc[UR6][R6.64] ;  /* 0x0000000606067981 */ /* 0x000ee2000c1e1100 */
[----:B------:R-:W-:Y:S01]  /*04e0*/  IMAD.X R9, R17, 0x1, R7, P0 ;  /* 0x0000000111097824 */ /* 0x000fe200000e0607 */
[----:B------:R-:W-:-:S04]  /*04f0*/  IADD3 R10, P0, PT, R2, R8, RZ ;  /* 0x00000008020a7210 */ /* 0x000fc80007f1e0ff */
[----:B------:R-:W4:Y:S01]  /*0500*/  LDG.E.U8 R8, desc[UR6][R8.64] ;  /* 0x0000000608087981 */ /* 0x000f22000c1e1100 */
[----:B------:R-:W-:-:S05]  /*0510*/  IMAD.X R11, R17, 0x1, R9, P0 ;  /* 0x00000001110b7824 */ /* 0x000fca00000e0609 */
[----:B------:R-:W5:Y:S01]  /*0520*/  LDG.E.U8 R10, desc[UR6][R10.64] ;  /* 0x000000060a0a7981 */ /* 0x000f62000c1e1100 */
[----:B------:R-:W-:-:S05]  /*0530*/  IMAD R5, R2, 0x4, R5 ;  /* 0x0000000402057824 */ /* 0x000fca00078e0205 */
[----:B------:R-:W-:Y:S01]  /*0540*/  ISETP.GE.AND P0, PT, R5, UR8, PT ;  /* 0x0000000805007c0c */ /* 0x000fe2000bf06270 */
[----:B------:R-:W-:Y:S05]  /*0550*/  YIELD ;  /* 0x0000000000007946 */ /* 0x000fea0003800000 */
[----:B-12---:R-:W-:-:S05]  /*0560*/  IMAD R4, R12, 0x4, R19 ;  /* 0x000000040c047824 */ /* 0x006fca00078e0213 */
[----:B------:R1:W-:Y:S01]  /*0570*/  ATOMS.POPC.INC.32 RZ, [R4+URZ] ;  /* 0x0000000004ff7f8c */ /* 0x0003e2000d8000ff */
[----:B---3--:R-:W-:-:S05]  /*0580*/  IMAD R14, R6, 0x4, R19 ;  /* 0x00000004060e7824 */ /* 0x008fca00078e0213 */
[----:B------:R1:W-:Y:S01]  /*0590*/  ATOMS.POPC.INC.32 RZ, [R14+URZ] ;  /* 0x000000000eff7f8c */ /* 0x0003e2000d8000ff */
[----:B----4-:R-:W-:-:S05]  /*05a0*/  IMAD R15, R8, 0x4, R19 ;  /* 0x00000004080f7824 */ /* 0x010fca00078e0213 */
[----:B------:R1:W-:Y:S01]  /*05b0*/  ATOMS.POPC.INC.32 RZ, [R15+URZ] ;  /* 0x000000000fff7f8c */ /* 0x0003e2000d8000ff */
[----:B-----5:R-:W-:-:S05]  /*05c0*/  IMAD R16, R10, 0x4, R19 ;  /* 0x000000040a107824 */ /* 0x020fca00078e0213 */
[----:B------:R1:W-:Y:S01]  /*05d0*/  ATOMS.POPC.INC.32 RZ, [R16+URZ] ;  /* 0x0000000010ff7f8c */ /* 0x0003e2000d8000ff */
[----:B------:R-:W-:Y:S05]  /*05e0*/  @!P0 BRA `(.L_x_59) ;  /* 0xfffffffc00a08947 */ /* 0x000fea000383ffff */
.L_x_55:
[----:B------:R-:W-:Y:S05]  /*05f0*/  WARPSYNC.ALL ;  /* 0x0000000000007948 */ /* 0x000fea0003800000 */
[----:B------:R-:W-:Y:S01]  /*0600*/  BAR.SYNC.DEFER_BLOCKING 0x0 ;  /* 0x0000000000007b1d */ /* 0x000fe20000010000 */
[----:B------:R-:W-:Y:S01]  /*0610*/  VIADD R3, R3, 0x1f ;  /* 0x0000001f03037836 */ /* 0x000fe20000000000 */
[----:B-1----:R-:W-:Y:S02]  /*0620*/  SHF.R.U32.HI R4, RZ, 0x5, R0 ;  /* 0x00000005ff047819 */ /* 0x002fe40000011600 */
[----:B------:R-:W-:Y:S02]  /*0630*/  LOP3.LUT R5, R0, 0x1f, RZ, 0xc0, !PT ;  /* 0x0000001f00057812 */ /* 0x000fe400078ec0ff */
[----:B------:R-:W-:-:S02]  /*0640*/  SHF.R.U32.HI R3, RZ, 0x5, R3 ;  /* 0x00000005ff037819 */ /* 0x000fc40000011603 */
[----:B0-----:R-:W-:-:S03]  /*0650*/  MOV R8, 0x6a0 ;  /* 0x000006a000087802 */ /* 0x001fc60000000f00 */
[C---:B------:R-:W-:Y:S01]  /*0660*/  VIADD R2, R3.reuse, 0xff ;  /* 0x000000ff03027836 */ /* 0x040fe20000000000 */
[----:B------:R-:W-:-:S04]  /*0670*/  LOP3.LUT R3, R3, 0xffff, RZ, 0xc0, !PT ;  /* 0x0000ffff03037812 */ /* 0x000fc800078ec0ff */
[----:B------:R-:W-:-:S07]  /*0680*/  LOP3.LUT R2, R2, 0xffff, RZ, 0xc0, !PT ;  /* 0x0000ffff02027812 */ /* 0x000fce00078ec0ff */
[----:B------:R-:W-:Y:S05]  /*0690*/  CALL.REL.NOINC `($__internal_0_$__cuda_sm20_div_u16) ;  /* 0x0000000000547944 */ /* 0x000fea0003c00000 */
[----:B------:R-:W-:-:S05]  /*06a0*/  LOP3.LUT R3, R6, 0xffff, RZ, 0xc0, !PT ;  /* 0x0000ffff06037812 */ /* 0x000fca00078ec0ff */
[CC--:B------:R-:W-:Y:S02]  /*06b0*/  IMAD R0, R4.reuse, R3.reuse, R3 ;  /* 0x0000000304007224 */ /* 0x0c0fe400078e0203 */
[----:B------:R-:W-:-:S03]  /*06c0*/  IMAD R5, R4, R3, R5 ;  /* 0x0000000304057224 */ /* 0x000fc600078e0205 */
[----:B------:R-:W-:-:S04]  /*06d0*/  VIMNMX.U32 R4, PT, PT, R0, 0x100, PT ;  /* 0x0000010000047848 */ /* 0x000fc80003fe0000 */
[----:B------:R-:W-:-:S13]  /*06e0*/  ISETP.GE.U32.AND P0, PT, R5, R4, PT ;  /* 0x000000040500720c */ /* 0x000fda0003f06070 */
[----:B------:R-:W-:Y:S05]  /*06f0*/  @P0 EXIT ;  /* 0x000000000000094d */ /* 0x000fea0003800000 */
[----:B------:R-:W0:Y:S01]  /*0700*/  S2UR UR5, SR_CgaCtaId ;  /* 0x00000000000579c3 */ /* 0x000e220000008800 */
[----:B------:R-:W-:-:S07]  /*0710*/  UMOV UR4, 0x400 ;  /* 0x0000040000047882 */ /* 0x000fce0000000000 */
[----:B------:R-:W1:Y:S01]  /*0720*/  LDC.64 R2, c[0x0][0x388] ;  /* 0x0000e200ff027b82 */ /* 0x000e620000000a00 */
[----:B0-----:R-:W-:-:S06]  /*0730*/  ULEA UR4, UR5, UR4, 0x18 ;  /* 0x0000000405047291 */ /* 0x001fcc000f8ec0ff */
[C---:B------:R-:W-:Y:S01]  /*0740*/  LEA R0, R5.reuse, UR4, 0x2 ;  /* 0x0000000405007c11 */ /* 0x040fe2000f8e10ff */
[----:B-1----:R-:W-:-:S07]  /*0750*/  IMAD.WIDE.U32 R2, R5, 0x4, R2 ;  /* 0x0000000405027825 */ /* 0x002fce00078e0002 */
.L_x_60:
[----:B------:R0:W1:Y:S01]  /*0760*/  LDS R7, [R0] ;  /* 0x0000000000077984 */ /* 0x0000620000000800 */
[----:B------:R-:W-:-:S05]  /*0770*/  VIADD R5, R5, 0x20 ;  /* 0x0000002005057836 */ /* 0x000fca0000000000 */
[----:B------:R-:W-:Y:S01]  /*0780*/  ISETP.GE.U32.AND P0, PT, R5, R4, PT ;  /* 0x000000040500720c */ /* 0x000fe20003f06070 */
[----:B0-----:R-:W-:Y:S01]  /*0790*/  VIADD R0, R0, 0x80 ;  /* 0x0000008000007836 */ /* 0x001fe20000000000 */
[----:B-1----:R0:W-:Y:S02]  /*07a0*/  REDG.E.ADD.STRONG.GPU desc[UR6][R2.64], R7 ;  /* 0x000000070200798e */ /* 0x0021e4000c12e106 */
[----:B0-----:R-:W-:-:S05]  /*07b0*/  IADD3 R2, P1, PT, R2, 0x80, RZ ;  /* 0x0000008002027810 */ /* 0x001fca0007f3e0ff */
[----:B------:R-:W-:-:S04]  /*07c0*/  IMAD.X R3, RZ, RZ, R3, P1 ;  /* 0x000000ffff037224 */ /* 0x000fc800008e0603 */
[----:B------:R-:W-:Y:S05]  /*07d0*/  @!P0 BRA `(.L_x_60) ;  /* 0xfffffffc00e08947 */ /* 0x000fea000383ffff */
[----:B------:R-:W-:Y:S05]  /*07e0*/  EXIT ;  /* 0x000000000000794d */ /* 0x000fea0003800000 */
        .weak           $__internal_0_$__cuda_sm20_div_u16
        .type           $__internal_0_$__cuda_sm20_div_u16,@function
        .size           $__internal_0_$__cuda_sm20_div_u16,(.L_x_65 - $__internal_0_$__cuda_sm20_div_u16)
$__internal_0_$__cuda_sm20_div_u16:
[----:B------:R-:W0:Y:S01]  /*07f0*/  I2F.U16 R0, R3 ;  /* 0x0000000300007306 */ /* 0x000e220000101000 */
[----:B------:R-:W-:Y:S01]  /*0800*/  IMAD.MOV.U32 R6, RZ, RZ, 0x4b800000 ;  /* 0x4b800000ff067424 */ /* 0x000fe200078e00ff */
[----:B------:R-:W-:Y:S02]  /*0810*/  I2FP.F32.U32.RZ R2, R2 ;  /* 0x0000000200027245 */ /* 0x000fe4000020d000 */
[C---:B0-----:R-:W-:Y:S02]  /*0820*/  FSETP.GEU.AND P1, PT, |R0|.reuse, 1.175494350822287508e-38, PT ;  /* 0x008000000000780b */ /* 0x041fe40003f2e200 */
[----:B------:R-:W-:Y:S02]  /*0830*/  FSETP.GT.AND P0, PT, |R0|, 8.50705917302346158658e+37, PT ;  /* 0x7e8000000000780b */ /* 0x000fe40003f04200 */
[----:B------:R-:W-:-:S04]  /*0840*/  FSEL R6, R6, 1, !P1 ;  /* 0x3f80000006067808 */ /* 0x000fc80004800000 */
[----:B------:R-:W-:Y:S02]  /*0850*/  FSEL R7, R6, 0.25, !P0 ;  /* 0x3e80000006077808 */ /* 0x000fe40004000000 */
[----:B------:R-:W-:Y:S01]  /*0860*/  ISETP.NE.U32.AND P0, PT, R3, RZ, PT ;  /* 0x000000ff0300720c */ /* 0x000fe20003f05070 */
[----:B------:R-:W-:Y:S02]  /*0870*/  IMAD.MOV.U32 R3, RZ, RZ, 0x0 ;  /* 0x00000000ff037424 */ /* 0x000fe400078e00ff */
[----:B------:R-:W-:-:S06]  /*0880*/  FMUL R0, R0, R7 ;  /* 0x0000000700007220 */ /* 0x000fcc0000400000 */
[----:B------:R-:W0:Y:S02]  /*0890*/  MUFU.RCP R0, R0 ;  /* 0x0000000000007308 */ /* 0x000e240000001000 */
[----:B0-----:R-:W-:-:S04]  /*08a0*/  FMUL R7, R7, R0 ;  /* 0x0000000007077220 */ /* 0x001fc80000400000 */
[----:B------:R-:W-:-:S04]  /*08b0*/  VIADD R7, R7, 0x2 ;  /* 0x0000000207077836 */ /* 0x000fc80000000000 */
[----:B------:R-:W-:Y:S01]  /*08c0*/  FMUL.RZ R7, R2, R7 ;  /* 0x0000000702077220 */ /* 0x000fe2000040c000 */
[----:B------:R-:W-:-:S05]  /*08d0*/  IMAD.MOV.U32 R2, RZ, RZ, R8 ;  /* 0x000000ffff027224 */ /* 0x000fca00078e0008 */
[----:B------:R-:W0:Y:S02]  /*08e0*/  F2I.U32.TRUNC.NTZ R7, R7 ;  /* 0x0000000700077305 */ /* 0x000e24000020f000 */
[----:B0-----:R-:W-:Y:S01]  /*08f0*/  LOP3.LUT R6, R7, 0xffff, RZ, 0xc0, !PT ;  /* 0x0000ffff07067812 */ /* 0x001fe200078ec0ff */
[----:B------:R-:W-:Y:S01]  /*0900*/  @!P0 IMAD.MOV.U32 R6, RZ, RZ, -0x1 ;  /* 0xffffffffff068424 */ /* 0x000fe200078e00ff */
[----:B------:R-:W-:Y:S06]  /*0910*/  RET.REL.NODEC R2 `(_Z19histogram_optimizedPhPji) ;  /* 0xfffffff402b87950 */ /* 0x000fec0003c3ffff */
.L_x_61:
        /* <DEDUP_REMOVED lines=14> */
.L_x_65:


//--------------------- .text._Z15histogram_naivePhPji --------------------------
	.section	.text._Z15histogram_naivePhPji,"ax",@progbits
	.align	128
        .global         _Z15histogram_naivePhPji
        .type           _Z15histogram_naivePhPji,@function
        .size           _Z15histogram_naivePhPji,(.L_x_75 - _Z15histogram_naivePhPji)
        .other          _Z15histogram_naivePhPji,@"STO_CUDA_ENTRY STV_DEFAULT"
_Z15histogram_naivePhPji:
.text._Z15histogram_naivePhPji:
        /* <DEDUP_REMOVED lines=8> */
[----:B------:R-:W0:Y:S01]  /*0080*/  LDCU.64 UR6, c[0x0][0x380] ;  /* 0x00007000ff0677ac */ /* 0x000e220008000a00 */
[----:B------:R-:W1:Y:S01]  /*0090*/  LDC.64 R2, c[0x0][0x388] ;  /* 0x0000e200ff027b82 */ /* 0x000e620000000a00 */
[----:B------:R-:W2:Y:S01]  /*00a0*/  LDCU.64 UR4, c[0x0][0x358] ;  /* 0x00006b00ff0477ac */ /* 0x000ea20008000a00 */
[----:B0-----:R-:W-:-:S04]  /*00b0*/  IADD3 R4, P0, PT, R0, UR6, RZ ;  /* 0x0000000600047c10 */ /* 0x001fc8000ff1e0ff */
[----:B------:R-:W-:-:S06]  /*00c0*/  LEA.HI.X.SX32 R5, R0, UR7, 0x1, P0 ;  /* 0x0000000700057c11 */ /* 0x000fcc00080f0eff */
[----:B--2---:R-:W1:Y:S01]  /*00d0*/  LDG.E.U8 R5, desc[UR4][R4.64] ;  /* 0x0000000404057981 */ /* 0x004e62000c1e1100 */
[----:B------:R-:W-:Y:S02]  /*00e0*/  HFMA2 R7, -RZ, RZ, 0, 5.9604644775390625e-08 ;  /* 0x00000001ff077431 */ /* 0x000fe400000001ff */
[----:B-1----:R-:W-:-:S05]  /*00f0*/  IMAD.WIDE.U32 R2, R5, 0x4, R2 ;  /* 0x0000000405027825 */ /* 0x002fca00078e0002 */
[----:B------:R-:W-:Y:S01]  /*0100*/  REDG.E.ADD.STRONG.GPU desc[UR4][R2.64], R7 ;  /* 0x000000070200798e */ /* 0x000fe2000c12e104 */
[----:B------:R-:W-:Y:S05]  /*0110*/  EXIT ;  /* 0x000000000000794d */ /* 0x000fea0003800000 */
.L_x_62:
        /* <DEDUP_REMOVED lines=14> */
.L_x_75:


//--------------------- .text._Z19updateParticles_SoA13Particles_SoAif --------------------------
	.section	.text._Z19updateParticles_SoA13Particles_SoAif,"ax",@progbits
	.align	128
        .global         _Z19updateParticles_SoA13Particles_SoAif
        .type           _Z19updateParticles_SoA13Particles_SoAif,@function
        .size           _Z19updateParticles_SoA13Particles_SoAif,(.L_x_76 - _Z19updateParticles_SoA13Particles_SoAif)
        .other          _Z19updateParticles_SoA13Particles_SoAif,@"STO_CUDA_ENTRY STV_DEFAULT"
_Z19updateParticles_SoA13Particles_SoAif:
.text._Z19updateParticles_SoA13Particles_SoAif:
        /* <DEDUP_REMOVED lines=11> */
[----:B------:R-:W3:Y:S01]  /*00b0*/  LDC R4, c[0x0][0x3b4] ;  /* 0x0000ed00ff047b82 */ /* 0x000ee20000000800 */
[----:B0-----:R-:W-:-:S07]  /*00c0*/  IMAD.WIDE R6, R0, 0x4, R6 ;  /* 0x0000000400067825 */ /* 0x001fce00078e0206 */
[----:B------:R-:W0:Y:S01]  /*00d0*/  LDC.64 R2, c[0x0][0x3a0] ;  /* 0x0000e800ff027b82 */ /* 0x000e220000000a00 */
[----:B-1----:R-:W3:Y:S01]  /*00e0*/  LDG.E R7, desc[UR4][R6.64] ;  /* 0x0000000406077981 */ /* 0x002ee2000c1e1900 */
[----:B--2---:R-:W-:-:S06]  /*00f0*/  IMAD.WIDE R8, R0, 0x4, R8 ;  /* 0x0000000400087825 */ /* 0x004fcc00078e0208 */
[----:B------:R-:W1:Y:S01]  /*0100*/  LDC.64 R10, c[0x0][0x388] ;  /* 0x0000e200ff0a7b82 */ /* 0x000e620000000a00 */
[----:B------:R-:W3:Y:S01]  /*0110*/  LDG.E R12, desc[UR4][R8.64] ;  /* 0x00000004080c7981 */ /* 0x000ee2000c1e1900 */
[----:B0-----:R-:W-:-:S04]  /*0120*/  IMAD.WIDE R2, R0, 0x4, R2 ;  /* 0x0000000400027825 */ /* 0x001fc800078e0202 */
[----:B-1----:R-:W-:-:S04]  /*0130*/  IMAD.WIDE R10, R0, 0x4, R10 ;  /* 0x00000004000a7825 */ /* 0x002fc800078e020a */
[----:B---3--:R-:W-:Y:S02]  /*0140*/  FFMA R5, R7, R4, R12 ;  /* 0x0000000407057223 */ /* 0x008fe4000000000c */
[----:B------:R-:W0:Y:S03]  /*0150*/  LDC.64 R6, c[0x0][0x3a8] ;  /* 0x0000ea00ff067b82 */ /* 0x000e260000000a00 */
[----:B------:R1:W-:Y:S04]  /*0160*/  STG.E desc[UR4][R8.64], R5 ;  /* 0x0000000508007986 */ /* 0x0003e8000c101904 */
[----:B------:R-:W2:Y:S01]  /*0170*/  LDG.E R15, desc[UR4][R2.64] ;  /* 0x00000004020f7981 */ /* 0x000ea2000c1e1900 */
[----:B------:R-:W3:Y:S03]  /*0180*/  LDC.64 R12, c[0x0][0x390] ;  /* 0x0000e400ff0c7b82 */ /* 0x000ee60000000a00 */
[----:B------:R-:W2:Y:S01]  /*0190*/  LDG.E R14, desc[UR4][R10.64] ;  /* 0x000000040a0e7981 */ /* 0x000ea2000c1e1900 */
[----:B0-----:R-:W-:-:S04]  /*01a0*/  IMAD.WIDE R6, R0, 0x4, R6 ;  /* 0x0000000400067825 */ /* 0x001fc800078e0206 */
[----:B---3--:R-:W-:-:S04]  /*01b0*/  IMAD.WIDE R12, R0, 0x4, R12 ;  /* 0x00000004000c7825 */ /* 0x008fc800078e020c */
[----:B--2---:R-:W-:-:S05]  /*01c0*/  FFMA R15, R15, R4, R14 ;  /* 0x000000040f0f7223 */ /* 0x004fca000000000e */
[----:B------:R-:W-:Y:S04]  /*01d0*/  STG.E desc[UR4][R10.64], R15 ;  /* 0x0000000f0a007986 */ /* 0x000fe8000c101904 */
[----:B------:R-:W1:Y:S04]  /*01e0*/  LDG.E R7, desc[UR4][R6.64] ;  /* 0x0000000406077981 */ /* 0x000e68000c1e1900 */
[----:B------:R-:W1:Y:S02]  /*01f0*/  LDG.E R0, desc[UR4][R12.64] ;  /* 0x000000040c007981 */ /* 0x000e64000c1e1900 */
[----:B-1----:R-:W-:-:S05]  /*0200*/  FFMA R5, R7, R4, R0 ;  /* 0x0000000407057223 */ /* 0x002fca0000000000 */
[----:B------:R-:W-:Y:S04]  /*0210*/  STG.E desc[UR4][R12.64], R5 ;  /* 0x000000050c007986 */ /* 0x000fe8000c101904 */
[----:B------:R-:W2:Y:S02]  /*0220*/  LDG.E R9, desc[UR4][R2.64] ;  /* 0x0000000402097981 */ /* 0x000ea4000c1e1900 */
[----:B--2---:R-:W-:-:S05]  /*0230*/  FFMA R9, R4, -9.8000001907348632812, R9 ;  /* 0xc11ccccd04097823 */ /* 0x004fca0000000009 */
[----:B------:R-:W-:Y:S01]  /*0240*/  STG.E desc[UR4][R2.64], R9 ;  /* 0x0000000902007986 */ /* 0x000fe2000c101904 */
[----:B------:R-:W-:Y:S05]  /*0250*/  EXIT ;  /* 0x000000000000794d */ /* 0x000fea0003800000 */
.L_x_63:
        /* <DEDUP_REMOVED lines=10> */
.L_x_76:


//--------------------- .text._Z19updateParticles_AoSP12Particle_AoSif --------------------------
	.section	.text._Z19updateParticles_AoSP12Particle_AoSif,"ax",@progbits
	.align	128
        .global         _Z19updateParticles_AoSP12Particle_AoSif
        .type           _Z19updateParticles_AoSP12Particle_AoSif,@function
        .size           _Z19updateParticles_AoSP12Particle_AoSif,(.L_x_77 - _Z19updateParticles_AoSP12Particle_AoSif)
        .other          _Z19updateParticles_AoSP12Particle_AoSif,@"STO_CUDA_ENTRY STV_DEFAULT"
_Z19updateParticles_AoSP12Particle_AoSif:
.text._Z19updateParticles_AoSP12Particle_AoSif:
        /* <DEDUP_REMOVED lines=12> */
[----:B-1----:R-:W2:Y:S04]  /*00c0*/  LDG.E R0, desc[UR4][R2.64+0xc] ;  /* 0x00000c0402007981 */ /* 0x002ea8000c1e1900 */
[----:B------:R-:W2:Y:S04]  /*00d0*/  LDG.E R5, desc[UR4][R2.64] ;  /* 0x0000000402057981 */ /* 0x000ea8000c1e1900 */
[----:B------:R-:W3:Y:S04]  /*00e0*/  LDG.E R6, desc[UR4][R2.64+0x14] ;  /* 0x0000140402067981 */ /* 0x000ee8000c1e1900 */
[----:B------:R-:W3:Y:S04]  /*00f0*/  LDG.E R9, desc[UR4][R2.64+0x8] ;  /* 0x0000080402097981 */ /* 0x000ee8000c1e1900 */
[----:B------:R-:W4:Y:S04]  /*0100*/  LDG.E R4, desc[UR4][R2.64+0x10] ;  /* 0x0000100402047981 */ /* 0x000f28000c1e1900 */
[----:B------:R-:W5:Y:S01]  /*0110*/  LDG.E R7, desc[UR4][R2.64+0x4] ;  /* 0x0000040402077981 */ /* 0x000f62000c1e1900 */
[----:B--2---:R-:W-:-:S05]  /*0120*/  FFMA R5, R0, R13, R5 ;  /* 0x0000000d00057223 */ /* 0x004fca0000000005 */
[----:B------:R-:W-:Y:S01]  /*0130*/  STG.E desc[UR4][R2.64], R5 ;  /* 0x0000000502007986 */ /* 0x000fe2000c101904 */
[----:B---3--:R-:W-:Y:S01]  /*0140*/  FFMA R9, R6, R13, R9 ;  /* 0x0000000d06097223 */ /* 0x008fe20000000009 */
[----:B----4-:R-:W-:-:S04]  /*0150*/  FFMA R11, R13, -9.8000001907348632812, R4 ;  /* 0xc11ccccd0d0b7823 */ /* 0x010fc80000000004 */
[----:B------:R-:W-:Y:S01]  /*0160*/  STG.E desc[UR4][R2.64+0x8], R9 ;  /* 0x0000080902007986 */ /* 0x000fe2000c101904 */
[----:B-----5:R-:W-:-:S03]  /*0170*/  FFMA R7, R4, R13, R7 ;  /* 0x0000000d04077223 */ /* 0x020fc60000000007 */
[----:B------:R-:W-:Y:S04]  /*0180*/  STG.E desc[UR4][R2.64+0x10], R11 ;  /* 0x0000100b02007986 */ /* 0x000fe8000c101904 */
[----:B------:R-:W-:Y:S01]  /*0190*/  STG.E desc[UR4][R2.64+0x4], R7 ;  /* 0x0000040702007986 */ /* 0x000fe2000c101904 */
[----:B------:R-:W-:Y:S05]  /*01a0*/  EXIT ;  /* 0x000000000000794d */ /* 0x000fea0003800000 */
.L_x_64:
        /* <DEDUP_REMOVED lines=13> */
.L_x_77:


//--------------------- .nv.global.init           --------------------------
	.section	.nv.global.init,"aw",@progbits
	.align	4
.nv.global.init:
	.type		__cudart_i2opi_f,@object
	.size		__cudart_i2opi_f,(.L_0 - __cudart_i2opi_f)
__cudart_i2opi_f:
        /*0000*/ 	.byte	0x41, 0x90, 0x43, 0x3c, 0x99, 0x95, 0x62, 0xdb, 0xc0, 0xdd, 0x34, 0xf5, 0xd1, 0x57, 0x27, 0xfc
        /*0010*/ 	.byte	0x29, 0x15, 0x44, 0x4e, 0x6e, 0x83, 0xf9, 0xa2
.L_0:


//--------------------- .nv.shared.reserved.0     --------------------------
	.section	.nv.shared.reserved.0,"aw",@nobits
	.weak		__nv_reservedSMEM_offset_0_alias
	.size		__nv_reservedSMEM_offset_0_alias, 0, 64
	.other		__nv_reservedSMEM_offset_0_alias,@"STO_CUDA_RESERVED_SHARED STV_DEFAULT"
__nv_reservedSMEM_offset_0_alias:
	.zero		0
	.zero		64


//--------------------- .nv.shared._Z14transposeTiledPfS_ii --------------------------
	.section	.nv.shared._Z14transposeTiledPfS_ii,"aw",@nobits
	.sectionflags	@""
	.align	4
.nv.shared._Z14transposeTiledPfS_ii:
	.zero		5248


//--------------------- .nv.shared._Z19histogram_optimizedPhPji --------------------------
	.section	.nv.shared._Z19histogram_optimizedPhPji,"aw",@nobits
	.sectionflags	@""
	.align	4
.nv.shared._Z19histogram_optimizedPhPji:
	.zero		2048


//--------------------- .nv.constant0._Z15processAdaptivePfS_if --------------------------
	.section	.nv.constant0._Z15processAdaptivePfS_if,"a",@progbits
	.sectionflags	@""
	.align	4
.nv.constant0._Z15processAdaptivePfS_if:
	.zero		920


//--------------------- .nv.constant0._Z12processDensePfS_i --------------------------
	.section	.nv.constant0._Z12processDensePfS_i,"a",@progbits
	.sectionflags	@""
	.align	4
.nv.constant0._Z12processDensePfS_i:
	.zero		916


//--------------------- .nv.constant0._Z13processSparsePfS_i --------------------------
	.section	.nv.constant0._Z13processSparsePfS_i,"a",@progbits
	.sectionflags	@""
	.align	4
.nv.constant0._Z13processSparsePfS_i:
	.zero		916


//--------------------- .nv.constant0._Z17vectorAddAndScalePfS_S_fi --------------------------
	.section	.nv.constant0._Z17vectorAddAndScalePfS_S_fi,"a",@progbits
	.sectionflags	@""
	.align	4
.nv.constant0._Z17vectorAddAndScalePfS_S_fi:
	.zero		928


//--------------------- .nv.constant0._Z11vectorScalePfS_fi --------------------------
	.section	.nv.constant0._Z11vectorScalePfS_fi,"a",@progbits
	.sectionflags	@""
	.align	4
.nv.constant0._Z11vectorScalePfS_fi:
	.zero		920


//--------------------- .nv.constant0._Z9vectorAddPfS_S_i --------------------------
	.section	.nv.constant0._Z9vectorAddPfS_S_i,"a",@progbits
	.sectionflags	@""
	.align	4
.nv.constant0._Z9vectorAddPfS_S_i:
	.zero		924


//--------------------- .nv.constant0._Z14transposeTiledPfS_ii --------------------------
	.section	.nv.constant0._Z14transposeTiledPfS_ii,"a",@progbits
	.sectionflags	@""
	.align	4
.nv.constant0._Z14transposeTiledPfS_ii:
	.zero		920


//--------------------- .nv.constant0._Z14transposeNaivePfS_ii --------------------------
	.section	.nv.constant0._Z14transposeNaivePfS_ii,"a",@progbits
	.sectionflags	@""
	.align	4
.nv.constant0._Z14transposeNaivePfS_ii:
	.zero		920


//--------------------- .nv.constant0._Z19histogram_optimizedPhPji --------------------------
	.section	.nv.constant0._Z19histogram_optimizedPhPji,"a",@progbits
	.sectionflags	@""
	.align	4
.nv.constant0._Z19histogram_optimizedPhPji:
	.zero		916


//--------------------- .nv.constant0._Z15histogram_naivePhPji --------------------------
	.section	.nv.constant0._Z15histogram_naivePhPji,"a",@progbits
	.sectionflags	@""
	.align	4
.nv.constant0._Z15histogram_naivePhPji:
	.zero		916


//--------------------- .nv.constant0._Z19updateParticles_SoA13Particles_SoAif --------------------------
	.section	.nv.constant0._Z19updateParticles_SoA13Particles_SoAif,"a",@progbits
	.sectionflags	@""
	.align	4
.nv.constant0._Z19updateParticles_SoA13Particles_SoAif:
	.zero		952


//--------------------- .nv.constant0._Z19updateParticles_AoSP12Particle_AoSif --------------------------
	.section	.nv.constant0._Z19updateParticles_AoSP12Particle_AoSif,"a",@progbits
	.sectionflags	@""
	.align	4
.nv.constant0._Z19updateParticles_AoSP12Particle_AoSif:
	.zero		912


//--------------------- SYMBOLS --------------------------

	.type		.nv.reservedSmem.offset0,@object
	.size		.nv.reservedSmem.offset0,0x4
	.type		.nv.reservedSmem.cap,@object
	.size		.nv.reservedSmem.cap,0x4
